	.target	sm_90a

	.elftype	@"ET_EXEC"


//--------------------- .note.nv.tkinfo           --------------------------
	.section	.note.nv.tkinfo,"",@"SHT_NOTE"
	.sectionflags	@"SHF_NOTE_NV_TKINFO"
	.tkinfo
        /*0018*/ 	.word	0x00000002
        /*0030*/ 	.string	""
        /*0030*/ 	.string	"ptxas"
        /*0030*/ 	.string	"Cuda compilation tools, release 13.0, V13.0.88"
        /*0030*/ 	.string	"Build cuda_13.0.r13.0/compiler.36424714_0"
        /*0030*/ 	.string	"-arch sm_90a -m 64 "



//--------------------- .note.nv.cuinfo           --------------------------
	.section	.note.nv.cuinfo,"",@"SHT_NOTE"
	.sectionflags	@"SHF_NOTE_NV_CUINFO"
        /*0018*/ 	.short	0x0002
        /*001a*/ 	.short	0x005a
        /*001c*/ 	.short	0x0082
	.zero		2


//--------------------- .nv.info                  --------------------------
	.section	.nv.info,"",@"SHT_CUDA_INFO"
	.align	4


	//----- nvinfo : EIATTR_REGCOUNT
	.align		4
        /*0000*/ 	.byte	0x04, 0x2f
        /*0002*/ 	.short	(.L_12 - .L_11)
	.align		4
.L_11:
        /*0004*/ 	.word	index@(_ZN7cutlass13device_kernelINS_4gemm6kernel13GemmUniversalIN4cute5tupleIJiiiiEEENS1_10collective13CollectiveMmaINS1_40MainloopSm90TmaGmmaWarpSpecializedSparseILi6ENS5_IJNS4_1CILi2EEENSA_ILi1EEESC_EEENS1_35KernelTmaWarpSpecializedCooperativeEEENS5_IJNSA_ILi128EEENSA_ILi64EEESG_EEENS_10bfloat16_tENS5_IJNS4_6LayoutINS5_IJiNS5_IJSB_iEEEiEEENS5_IJlNS5_IJSC_SB_EEElEEEEENSK_INS5_IJNS5_IJNS5_IJNSA_ILi8EEESB_NSA_ILi4EEEEEEiEEENS5_IJNS5_IJNSA_ILi16EEESB_SR_EEEiEEEiEEENS5_IJNS5_IJNS5_IJSG_SU_NSA_ILi2048EEEEEENSA_ILi8192EEEEEENS5_IJNS5_IJSC_NSA_ILi1024EEENSA_ILi32EEEEEElEEElEEEEEEEESJ_NS5_IJlSC_lEEENS4_8TiledMMAINS4_8MMA_AtomIJNS4_4SM904GMMA6SPARSE28GMMA_64x64x32_F32BF16BF16_SSILNS1D_5MajorE0ELS1G_0ELNS1D_7ScaleInE1ELS1H_1ELNS1D_9SparseSelE0EEEEEENSK_ISD_NS5_IJSC_NSA_ILi0EEES1L_EEEEENS5_IJNS4_10UnderscoreES1O_S1O_EEEEENS4_13SM90_TMA_LOADENS4_14ComposedLayoutINS4_7SwizzleILi3ELi4ELi3EEENS4_25smem_sparse_ptr_flag_bitsILi2ELi16EEENSK_INS5_IJNS5_IJSC_SQ_EEENS5_IJSB_SH_EEEEEENS5_IJNS5_IJS1L_SG_EEESN_EEEEEEEvNS4_8identityENS4_23SM90_TMA_LOAD_MULTICASTENS1S_IS1U_NS4_18smem_ptr_flag_bitsILi16EEENSK_INS5_IJSQ_SH_EEENS5_IJSH_SC_EEEEEEEvS24_EENS_8epilogue10collective6detail29Sm90TmaWarpSpecializedAdapterINS2E_15DefaultEpilogueIfNS5_IJSC_llEEES2I_NS2D_6thread17LinearCombinationIfLi1EffLNS2J_9ScaleType4KindE0ELNS_15FloatRoundStyleE2EfEENS1_15EpilogueDefaultEEEEEvvEEEEvNT_6ParamsE)
        /*0008*/ 	.word	0x000000a8


	//----- nvinfo : EIATTR_FRAME_SIZE
	.align		4
.L_12:
        /*000c*/ 	.byte	0x04, 0x11
        /*000e*/ 	.short	(.L_14 - .L_13)
	.align		4
.L_13:
        /*0010*/ 	.word	index@(_ZN7cutlass13device_kernelINS_4gemm6kernel13GemmUniversalIN4cute5tupleIJiiiiEEENS1_10collective13CollectiveMmaINS1_40MainloopSm90TmaGmmaWarpSpecializedSparseILi6ENS5_IJNS4_1CILi2EEENSA_ILi1EEESC_EEENS1_35KernelTmaWarpSpecializedCooperativeEEENS5_IJNSA_ILi128EEENSA_ILi64EEESG_EEENS_10bfloat16_tENS5_IJNS4_6LayoutINS5_IJiNS5_IJSB_iEEEiEEENS5_IJlNS5_IJSC_SB_EEElEEEEENSK_INS5_IJNS5_IJNS5_IJNSA_ILi8EEESB_NSA_ILi4EEEEEEiEEENS5_IJNS5_IJNSA_ILi16EEESB_SR_EEEiEEEiEEENS5_IJNS5_IJNS5_IJSG_SU_NSA_ILi2048EEEEEENSA_ILi8192EEEEEENS5_IJNS5_IJSC_NSA_ILi1024EEENSA_ILi32EEEEEElEEElEEEEEEEESJ_NS5_IJlSC_lEEENS4_8TiledMMAINS4_8MMA_AtomIJNS4_4SM904GMMA6SPARSE28GMMA_64x64x32_F32BF16BF16_SSILNS1D_5MajorE0ELS1G_0ELNS1D_7ScaleInE1ELS1H_1ELNS1D_9SparseSelE0EEEEEENSK_ISD_NS5_IJSC_NSA_ILi0EEES1L_EEEEENS5_IJNS4_10UnderscoreES1O_S1O_EEEEENS4_13SM90_TMA_LOADENS4_14ComposedLayoutINS4_7SwizzleILi3ELi4ELi3EEENS4_25smem_sparse_ptr_flag_bitsILi2ELi16EEENSK_INS5_IJNS5_IJSC_SQ_EEENS5_IJSB_SH_EEEEEENS5_IJNS5_IJS1L_SG_EEESN_EEEEEEEvNS4_8identityENS4_23SM90_TMA_LOAD_MULTICASTENS1S_IS1U_NS4_18smem_ptr_flag_bitsILi16EEENSK_INS5_IJSQ_SH_EEENS5_IJSH_SC_EEEEEEEvS24_EENS_8epilogue10collective6detail29Sm90TmaWarpSpecializedAdapterINS2E_15DefaultEpilogueIfNS5_IJSC_llEEES2I_NS2D_6thread17LinearCombinationIfLi1EffLNS2J_9ScaleType4KindE0ELNS_15FloatRoundStyleE2EfEENS1_15EpilogueDefaultEEEEEvvEEEEvNT_6ParamsE)
        /*0014*/ 	.word	0x00000000


	//----- nvinfo : EIATTR_MIN_STACK_SIZE
	.align		4
.L_14:
        /*0018*/ 	.byte	0x04, 0x12
        /*001a*/ 	.short	(.L_16 - .L_15)
	.align		4
.L_15:
        /*001c*/ 	.word	index@(_ZN7cutlass13device_kernelINS_4gemm6kernel13GemmUniversalIN4cute5tupleIJiiiiEEENS1_10collective13CollectiveMmaINS1_40MainloopSm90TmaGmmaWarpSpecializedSparseILi6ENS5_IJNS4_1CILi2EEENSA_ILi1EEESC_EEENS1_35KernelTmaWarpSpecializedCooperativeEEENS5_IJNSA_ILi128EEENSA_ILi64EEESG_EEENS_10bfloat16_tENS5_IJNS4_6LayoutINS5_IJiNS5_IJSB_iEEEiEEENS5_IJlNS5_IJSC_SB_EEElEEEEENSK_INS5_IJNS5_IJNS5_IJNSA_ILi8EEESB_NSA_ILi4EEEEEEiEEENS5_IJNS5_IJNSA_ILi16EEESB_SR_EEEiEEEiEEENS5_IJNS5_IJNS5_IJSG_SU_NSA_ILi2048EEEEEENSA_ILi8192EEEEEENS5_IJNS5_IJSC_NSA_ILi1024EEENSA_ILi32EEEEEElEEElEEEEEEEESJ_NS5_IJlSC_lEEENS4_8TiledMMAINS4_8MMA_AtomIJNS4_4SM904GMMA6SPARSE28GMMA_64x64x32_F32BF16BF16_SSILNS1D_5MajorE0ELS1G_0ELNS1D_7ScaleInE1ELS1H_1ELNS1D_9SparseSelE0EEEEEENSK_ISD_NS5_IJSC_NSA_ILi0EEES1L_EEEEENS5_IJNS4_10UnderscoreES1O_S1O_EEEEENS4_13SM90_TMA_LOADENS4_14ComposedLayoutINS4_7SwizzleILi3ELi4ELi3EEENS4_25smem_sparse_ptr_flag_bitsILi2ELi16EEENSK_INS5_IJNS5_IJSC_SQ_EEENS5_IJSB_SH_EEEEEENS5_IJNS5_IJS1L_SG_EEESN_EEEEEEEvNS4_8identityENS4_23SM90_TMA_LOAD_MULTICASTENS1S_IS1U_NS4_18smem_ptr_flag_bitsILi16EEENSK_INS5_IJSQ_SH_EEENS5_IJSH_SC_EEEEEEEvS24_EENS_8epilogue10collective6detail29Sm90TmaWarpSpecializedAdapterINS2E_15DefaultEpilogueIfNS5_IJSC_llEEES2I_NS2D_6thread17LinearCombinationIfLi1EffLNS2J_9ScaleType4KindE0ELNS_15FloatRoundStyleE2EfEENS1_15EpilogueDefaultEEEEEvvEEEEvNT_6ParamsE)
        /*0020*/ 	.word	0x00000000
.L_16:


//--------------------- .nv.compat                --------------------------
	.section	.nv.compat,"",@"SHT_CUDA_COMPAT_INFO"
	.align	4
        /*0000*/ 	.byte	0x02, 0x09, 0x01, 0x00, 0x02, 0x02, 0x04, 0x00, 0x02, 0x05, 0x05, 0x00, 0x03, 0x07, 0x01, 0x01
        /*0010*/ 	.byte	0x02, 0x03, 0x01, 0x00, 0x02, 0x06, 0x01, 0x00, 0x04, 0x0b, 0x08, 0x00, 0x00, 0x00, 0x00, 0x00
        /*0020*/ 	.byte	0x00, 0x00, 0x00, 0x00


//--------------------- .nv.info._ZN7cutlass13device_kernelINS_4gemm6kernel13GemmUniversalIN4cute5tupleIJiiiiEEENS1_10collective13CollectiveMmaINS1_40MainloopSm90TmaGmmaWarpSpecializedSparseILi6ENS5_IJNS4_1CILi2EEENSA_ILi1EEESC_EEENS1_35KernelTmaWarpSpecializedCooperativeEEENS5_IJNSA_ILi128EEENSA_ILi64EEESG_EEENS_10bfloat16_tENS5_IJNS4_6LayoutINS5_IJiNS5_IJSB_iEEEiEEENS5_IJlNS5_IJSC_SB_EEElEEEEENSK_INS5_IJNS5_IJNS5_IJNSA_ILi8EEESB_NSA_ILi4EEEEEEiEEENS5_IJNS5_IJNSA_ILi16EEESB_SR_EEEiEEEiEEENS5_IJNS5_IJNS5_IJSG_SU_NSA_ILi2048EEEEEENSA_ILi8192EEEEEENS5_IJNS5_IJSC_NSA_ILi1024EEENSA_ILi32EEEEEElEEElEEEEEEEESJ_NS5_IJlSC_lEEENS4_8TiledMMAINS4_8MMA_AtomIJNS4_4SM904GMMA6SPARSE28GMMA_64x64x32_F32BF16BF16_SSILNS1D_5MajorE0ELS1G_0ELNS1D_7ScaleInE1ELS1H_1ELNS1D_9SparseSelE0EEEEEENSK_ISD_NS5_IJSC_NSA_ILi0EEES1L_EEEEENS5_IJNS4_10UnderscoreES1O_S1O_EEEEENS4_13SM90_TMA_LOADENS4_14ComposedLayoutINS4_7SwizzleILi3ELi4ELi3EEENS4_25smem_sparse_ptr_flag_bitsILi2ELi16EEENSK_INS5_IJNS5_IJSC_SQ_EEENS5_IJSB_SH_EEEEEENS5_IJNS5_IJS1L_SG_EEESN_EEEEEEEvNS4_8identityENS4_23SM90_TMA_LOAD_MULTICASTENS1S_IS1U_NS4_18smem_ptr_flag_bitsILi16EEENSK_INS5_IJSQ_SH_EEENS5_IJSH_SC_EEEEEEEvS24_EENS_8epilogue10collective6detail29Sm90TmaWarpSpecializedAdapterINS2E_15DefaultEpilogueIfNS5_IJSC_llEEES2I_NS2D_6thread17LinearCombinationIfLi1EffLNS2J_9ScaleType4KindE0ELNS_15FloatRoundStyleE2EfEENS1_15EpilogueDefaultEEEEEvvEEEEvNT_6ParamsE --------------------------
	.section	.nv.info._ZN7cutlass13device_kernelINS_4gemm6kernel13GemmUniversalIN4cute5tupleIJiiiiEEENS1_10collective13CollectiveMmaINS1_40MainloopSm90TmaGmmaWarpSpecializedSparseILi6ENS5_IJNS4_1CILi2EEENSA_ILi1EEESC_EEENS1_35KernelTmaWarpSpecializedCooperativeEEENS5_IJNSA_ILi128EEENSA_ILi64EEESG_EEENS_10bfloat16_tENS5_IJNS4_6LayoutINS5_IJiNS5_IJSB_iEEEiEEENS5_IJlNS5_IJSC_SB_EEElEEEEENSK_INS5_IJNS5_IJNS5_IJNSA_ILi8EEESB_NSA_ILi4EEEEEEiEEENS5_IJNS5_IJNSA_ILi16EEESB_SR_EEEiEEEiEEENS5_IJNS5_IJNS5_IJSG_SU_NSA_ILi2048EEEEEENSA_ILi8192EEEEEENS5_IJNS5_IJSC_NSA_ILi1024EEENSA_ILi32EEEEEElEEElEEEEEEEESJ_NS5_IJlSC_lEEENS4_8TiledMMAINS4_8MMA_AtomIJNS4_4SM904GMMA6SPARSE28GMMA_64x64x32_F32BF16BF16_SSILNS1D_5MajorE0ELS1G_0ELNS1D_7ScaleInE1ELS1H_1ELNS1D_9SparseSelE0EEEEEENSK_ISD_NS5_IJSC_NSA_ILi0EEES1L_EEEEENS5_IJNS4_10UnderscoreES1O_S1O_EEEEENS4_13SM90_TMA_LOADENS4_14ComposedLayoutINS4_7SwizzleILi3ELi4ELi3EEENS4_25smem_sparse_ptr_flag_bitsILi2ELi16EEENSK_INS5_IJNS5_IJSC_SQ_EEENS5_IJSB_SH_EEEEEENS5_IJNS5_IJS1L_SG_EEESN_EEEEEEEvNS4_8identityENS4_23SM90_TMA_LOAD_MULTICASTENS1S_IS1U_NS4_18smem_ptr_flag_bitsILi16EEENSK_INS5_IJSQ_SH_EEENS5_IJSH_SC_EEEEEEEvS24_EENS_8epilogue10collective6detail29Sm90TmaWarpSpecializedAdapterINS2E_15DefaultEpilogueIfNS5_IJSC_llEEES2I_NS2D_6thread17LinearCombinationIfLi1EffLNS2J_9ScaleType4KindE0ELNS_15FloatRoundStyleE2EfEENS1_15EpilogueDefaultEEEEEvvEEEEvNT_6ParamsE,"",@"SHT_CUDA_INFO"
	.sectionflags	@""
	.align	4


	//----- nvinfo : EIATTR_CUDA_API_VERSION
	.align		4
        /*0000*/ 	.byte	0x04, 0x37
        /*0002*/ 	.short	(.L_18 - .L_17)
.L_17:
        /*0004*/ 	.word	0x00000082


	//----- nvinfo : EIATTR_KPARAM_INFO
	.align		4
.L_18:
        /*0008*/ 	.byte	0x04, 0x17
        /*000a*/ 	.short	(.L_20 - .L_19)
.L_19:
        /*000c*/ 	.word	0x00000000
        /*0010*/ 	.short	0x0000
        /*0012*/ 	.short	0x0070
        /*0014*/ 	.byte	0x00, 0xf0, 0x01, 0x14


	//----- nvinfo : EIATTR_SPARSE_MMA_MASK
	.align		4
.L_20:
        /*0018*/ 	.byte	0x03, 0x50
        /*001a*/ 	.short	0x0002


	//----- nvinfo : EIATTR_MAXREG_COUNT
	.align		4
        /*001c*/ 	.byte	0x03, 0x1b
        /*001e*/ 	.short	0x00a8


	//----- nvinfo : EIATTR_NUM_BARRIERS
	.align		4
        /*0020*/ 	.byte	0x02, 0x4c
        /*0022*/ 	.byte	0x01
	.zero		1


	//----- nvinfo : EIATTR_MERCURY_ISA_VERSION
	.align		4
        /*0024*/ 	.byte	0x03, 0x5f
        /*0026*/ 	.short	0x0101


	//----- nvinfo : EIATTR_INT_WARP_WIDE_INSTR_OFFSETS
	.align		4
        /*0028*/ 	.byte	0x04, 0x31
        /*002a*/ 	.short	(.L_22 - .L_21)


	//   ....[0]....
.L_21:
        /*002c*/ 	.word	0x00000540


	//   ....[1]....
        /*0030*/ 	.word	0x00000680


	//   ....[2]....
        /*0034*/ 	.word	0x00000720


	//----- nvinfo : EIATTR_COOP_GROUP_MASK_REGIDS
	.align		4
.L_22:
        /*0038*/ 	.byte	0x04, 0x29
        /*003a*/ 	.short	(.L_24 - .L_23)


	//   ....[0]....
.L_23:
        /*003c*/ 	.word	0xffffffff


	//   ....[1]....
        /*0040*/ 	.word	0xffffffff


	//   ....[2]....
        /*0044*/ 	.word	0xffffffff


	//   ....[3]....
        /*0048*/ 	.word	0xffffffff


	//   ....[4]....
        /*004c*/ 	.word	0xffffffff


	//   ....[5]....
        /*0050*/ 	.word	0xffffffff


	//----- nvinfo : EIATTR_COOP_GROUP_INSTR_OFFSETS
	.align		4
.L_24:
        /*0054*/ 	.byte	0x04, 0x28
        /*0056*/ 	.short	(.L_26 - .L_25)


	//   ....[0]....
.L_25:
        /*0058*/ 	.word	0x00000060


	//   ....[1]....
        /*005c*/ 	.word	0x00000070


	//   ....[2]....
        /*0060*/ 	.word	0x00000160


	//   ....[3]....
        /*0064*/ 	.word	0x00000350


	//   ....[4]....
        /*0068*/ 	.word	0x00000850


	//   ....[5]....
        /*006c*/ 	.word	0x000012d0


	//----- nvinfo : EIATTR_REG_RECONFIG
	.align		4
.L_26:
        /*0070*/ 	.byte	0x01, 0x54
	.zero		2


	//----- nvinfo : EIATTR_MBARRIER_INSTR_OFFSETS
	.align		4
        /*0074*/ 	.byte	0x04, 0x39
        /*0076*/ 	.short	(.L_28 - .L_27)


	//   ....[0]....
.L_27:
        /*0078*/ 	.word	0x00000260
        /*007c*/ 	.word	0x000000ff
        /*0080*/ 	.word	0x00000000
        /*0084*/ 	.short	0x0100
        /*0086*/ 	.byte	0x08
	.zero		1


	//   ....[1]....
        /*0088*/ 	.word	0x00000270
        /*008c*/ 	.word	0x000000ff
        /*0090*/ 	.word	0x00000030
        /*0094*/ 	.short	0x0100
        /*0096*/ 	.byte	0x08
	.zero		1


	//   ....[2]....
        /*0098*/ 	.word	0x00000280
        /*009c*/ 	.word	0x000000ff
        /*00a0*/ 	.word	0x00000008
        /*00a4*/ 	.short	0x0100
        /*00a6*/ 	.byte	0x08
	.zero		1


	//   ....[3]....
        /*00a8*/ 	.word	0x00000290
        /*00ac*/ 	.word	0x000000ff
        /*00b0*/ 	.word	0x00000038
        /*00b4*/ 	.short	0x0100
        /*00b6*/ 	.byte	0x08
	.zero		1


	//   ....[4]....
        /*00b8*/ 	.word	0x000002a0
        /*00bc*/ 	.word	0x000000ff
        /*00c0*/ 	.word	0x00000010
        /*00c4*/ 	.short	0x0100
        /*00c6*/ 	.byte	0x08
	.zero		1


	//   ....[5]....
        /*00c8*/ 	.word	0x000002b0
        /*00cc*/ 	.word	0x000000ff
        /*00d0*/ 	.word	0x00000040
        /*00d4*/ 	.short	0x0100
        /*00d6*/ 	.byte	0x08
	.zero		1


	//   ....[6]....
        /*00d8*/ 	.word	0x000002c0
        /*00dc*/ 	.word	0x000000ff
        /*00e0*/ 	.word	0x00000018
        /*00e4*/ 	.short	0x0100
        /*00e6*/ 	.byte	0x08
	.zero		1


	//   ....[7]....
        /*00e8*/ 	.word	0x000002d0
        /*00ec*/ 	.word	0x000000ff
        /*00f0*/ 	.word	0x00000048
        /*00f4*/ 	.short	0x0100
        /*00f6*/ 	.byte	0x08
	.zero		1


	//   ....[8]....
        /*00f8*/ 	.word	0x000002e0
        /*00fc*/ 	.word	0x000000ff
        /*0100*/ 	.word	0x00000020
        /*0104*/ 	.short	0x0100
        /*0106*/ 	.byte	0x08
	.zero		1


	//   ....[9]....
        /*0108*/ 	.word	0x000002f0
        /*010c*/ 	.word	0x000000ff
        /*0110*/ 	.word	0x00000050
        /*0114*/ 	.short	0x0100
        /*0116*/ 	.byte	0x08
	.zero		1


	//   ....[10]....
        /*0118*/ 	.word	0x00000300
        /*011c*/ 	.word	0x000000ff
        /*0120*/ 	.word	0x00000028
        /*0124*/ 	.short	0x0100
        /*0126*/ 	.byte	0x08
	.zero		1


	//   ....[11]....
        /*0128*/ 	.word	0x00000310
        /*012c*/ 	.word	0x000000ff
        /*0130*/ 	.word	0x00000058
        /*0134*/ 	.short	0x0100
        /*0136*/ 	.byte	0x08
	.zero		1


	//   ....[12]....
        /*0138*/ 	.word	0x00000780
        /*013c*/ 	.word	0x000000ff
        /*0140*/ 	.word	0x00000070
        /*0144*/ 	.short	0x0100
        /*0146*/ 	.byte	0x06
	.zero		1


	//   ....[13]....
        /*0148*/ 	.word	0x000007f0
        /*014c*/ 	.word	0x000000ff
        /*0150*/ 	.word	0x00000078
        /*0154*/ 	.short	0x0100
        /*0156*/ 	.byte	0x06
	.zero		1


	//   ....[14]....
        /*0158*/ 	.word	0x00001510
        /*015c*/ 	.word	0x000000ff
        /*0160*/ 	.word	0x00000000
        /*0164*/ 	.short	0x010a
        /*0166*/ 	.byte	0x08
	.zero		1


	//   ....[15]....
        /*0168*/ 	.word	0x000015e0
        /*016c*/ 	.word	0x000000ff
        /*0170*/ 	.word	0x00000000
        /*0174*/ 	.short	0x010a
        /*0176*/ 	.byte	0x08
	.zero		1


	//   ....[16]....
        /*0178*/ 	.word	0x00001840
        /*017c*/ 	.word	0x00000012
        /*0180*/ 	.word	0x00000000
        /*0184*/ 	.short	0x0101
        /*0186*/ 	.byte	0x3f
	.zero		1


	//   ....[17]....
        /*0188*/ 	.word	0x00005230
        /*018c*/ 	.word	0x00000015
        /*0190*/ 	.word	0x00000030
        /*0194*/ 	.short	0x010a
        /*0196*/ 	.byte	0x3f
	.zero		1


	//   ....[18]....
        /*0198*/ 	.word	0x000056c0
        /*019c*/ 	.word	0x00000008
        /*01a0*/ 	.word	0x00000078
        /*01a4*/ 	.short	0x0101
        /*01a6*/ 	.byte	0x3f
	.zero		1


	//   ....[19]....
        /*01a8*/ 	.word	0x00005e00
        /*01ac*/ 	.word	0x00000007
        /*01b0*/ 	.word	0x00000000
        /*01b4*/ 	.short	0x010a
        /*01b6*/ 	.byte	0x3f
	.zero		1


	//   ....[20]....
        /*01b8*/ 	.word	0x00005e80
        /*01bc*/ 	.word	0x00000008
        /*01c0*/ 	.word	0x00000000
        /*01c4*/ 	.short	0x010a
        /*01c6*/ 	.byte	0x3f
	.zero		1


	//   ....[21]....
        /*01c8*/ 	.word	0x00005f10
        /*01cc*/ 	.word	0x00000009
        /*01d0*/ 	.word	0x00000000
        /*01d4*/ 	.short	0x010a
        /*01d6*/ 	.byte	0x3f
	.zero		1


	//   ....[22]....
        /*01d8*/ 	.word	0x00005fa0
        /*01dc*/ 	.word	0x00000008
        /*01e0*/ 	.word	0x00000000
        /*01e4*/ 	.short	0x010a
        /*01e6*/ 	.byte	0x3f
	.zero		1


	//   ....[23]....
        /*01e8*/ 	.word	0x00006030
        /*01ec*/ 	.word	0x0000000b
        /*01f0*/ 	.word	0x00000000
        /*01f4*/ 	.short	0x010a
        /*01f6*/ 	.byte	0x3f
	.zero		1


	//   ....[24]....
        /*01f8*/ 	.word	0x000060c0
        /*01fc*/ 	.word	0x00000003
        /*0200*/ 	.word	0x00000000
        /*0204*/ 	.short	0x010a
        /*0206*/ 	.byte	0x3f
	.zero		1


	//   ....[25]....
        /*0208*/ 	.word	0x00006130
        /*020c*/ 	.word	0x00000012
        /*0210*/ 	.word	0x00000000
        /*0214*/ 	.short	0x010a
        /*0216*/ 	.byte	0x3f
	.zero		1


	//   ....[26]....
        /*0218*/ 	.word	0x00006200
        /*021c*/ 	.word	0x00000015
        /*0220*/ 	.word	0x00000030
        /*0224*/ 	.short	0x010a
        /*0226*/ 	.byte	0x3f
	.zero		1


	//   ....[27]....
        /*0228*/ 	.word	0x000062d0
        /*022c*/ 	.word	0x00000007
        /*0230*/ 	.word	0x00000000
        /*0234*/ 	.short	0x010a
        /*0236*/ 	.byte	0x3f
	.zero		1


	//   ....[28]....
        /*0238*/ 	.word	0x00006320
        /*023c*/ 	.word	0x00000008
        /*0240*/ 	.word	0x00000000
        /*0244*/ 	.short	0x010a
        /*0246*/ 	.byte	0x3f
	.zero		1


	//   ....[29]....
        /*0248*/ 	.word	0x00006370
        /*024c*/ 	.word	0x00000009
        /*0250*/ 	.word	0x00000000
        /*0254*/ 	.short	0x010a
        /*0256*/ 	.byte	0x3f
	.zero		1


	//   ....[30]....
        /*0258*/ 	.word	0x000063c0
        /*025c*/ 	.word	0x00000008
        /*0260*/ 	.word	0x00000000
        /*0264*/ 	.short	0x010a
        /*0266*/ 	.byte	0x3f
	.zero		1


	//   ....[31]....
        /*0268*/ 	.word	0x00006410
        /*026c*/ 	.word	0x0000000b
        /*0270*/ 	.word	0x00000000
        /*0274*/ 	.short	0x010a
        /*0276*/ 	.byte	0x3f
	.zero		1


	//----- nvinfo : EIATTR_NUM_MBARRIERS
	.align		4
.L_28:
        /*0278*/ 	.byte	0x03, 0x38
        /*027a*/ 	.short	0x000e


	//----- nvinfo : EIATTR_EXIT_INSTR_OFFSETS
	.align		4
        /*027c*/ 	.byte	0x04, 0x1c
        /*027e*/ 	.short	(.L_30 - .L_29)


	//   ....[0]....
.L_29:
        /*0280*/ 	.word	0x000009b0


	//   ....[1]....
        /*0284*/ 	.word	0x000011a0


	//   ....[2]....
        /*0288*/ 	.word	0x00004910


	//   ....[3]....
        /*028c*/ 	.word	0x00004e70


	//   ....[4]....
        /*0290*/ 	.word	0x00006110


	//----- nvinfo : EIATTR_MAX_THREADS
	.align		4
.L_30:
        /*0294*/ 	.byte	0x04, 0x05
        /*0296*/ 	.short	(.L_32 - .L_31)
.L_31:
        /*0298*/ 	.word	0x00000180
        /*029c*/ 	.word	0x00000001
        /*02a0*/ 	.word	0x00000001


	//----- nvinfo : EIATTR_CRS_STACK_SIZE
	.align		4
.L_32:
        /*02a4*/ 	.byte	0x04, 0x1e
        /*02a6*/ 	.short	(.L_34 - .L_33)
.L_33:
        /*02a8*/ 	.word	0x00000000


	//----- nvinfo : EIATTR_CBANK_PARAM_SIZE
	.align		4
.L_34:
        /*02ac*/ 	.byte	0x03, 0x19
        /*02ae*/ 	.short	0x0570


	//----- nvinfo : EIATTR_PARAM_CBANK
	.align		4
        /*02b0*/ 	.byte	0x04, 0x0a
        /*02b2*/ 	.short	(.L_36 - .L_35)
	.align		4
.L_35:
        /*02b4*/ 	.word	index@(.nv.constant0._ZN7cutlass13device_kernelINS_4gemm6kernel13GemmUniversalIN4cute5tupleIJiiiiEEENS1_10collective13CollectiveMmaINS1_40MainloopSm90TmaGmmaWarpSpecializedSparseILi6ENS5_IJNS4_1CILi2EEENSA_ILi1EEESC_EEENS1_35KernelTmaWarpSpecializedCooperativeEEENS5_IJNSA_ILi128EEENSA_ILi64EEESG_EEENS_10bfloat16_tENS5_IJNS4_6LayoutINS5_IJiNS5_IJSB_iEEEiEEENS5_IJlNS5_IJSC_SB_EEElEEEEENSK_INS5_IJNS5_IJNS5_IJNSA_ILi8EEESB_NSA_ILi4EEEEEEiEEENS5_IJNS5_IJNSA_ILi16EEESB_SR_EEEiEEEiEEENS5_IJNS5_IJNS5_IJSG_SU_NSA_ILi2048EEEEEENSA_ILi8192EEEEEENS5_IJNS5_IJSC_NSA_ILi1024EEENSA_ILi32EEEEEElEEElEEEEEEEESJ_NS5_IJlSC_lEEENS4_8TiledMMAINS4_8MMA_AtomIJNS4_4SM904GMMA6SPARSE28GMMA_64x64x32_F32BF16BF16_SSILNS1D_5MajorE0ELS1G_0ELNS1D_7ScaleInE1ELS1H_1ELNS1D_9SparseSelE0EEEEEENSK_ISD_NS5_IJSC_NSA_ILi0EEES1L_EEEEENS5_IJNS4_10UnderscoreES1O_S1O_EEEEENS4_13SM90_TMA_LOADENS4_14ComposedLayoutINS4_7SwizzleILi3ELi4ELi3EEENS4_25smem_sparse_ptr_flag_bitsILi2ELi16EEENSK_INS5_IJNS5_IJSC_SQ_EEENS5_IJSB_SH_EEEEEENS5_IJNS5_IJS1L_SG_EEESN_EEEEEEEvNS4_8identityENS4_23SM90_TMA_LOAD_MULTICASTENS1S_IS1U_NS4_18smem_ptr_flag_bitsILi16EEENSK_INS5_IJSQ_SH_EEENS5_IJSH_SC_EEEEEEEvS24_EENS_8epilogue10collective6detail29Sm90TmaWarpSpecializedAdapterINS2E_15DefaultEpilogueIfNS5_IJSC_llEEES2I_NS2D_6thread17LinearCombinationIfLi1EffLNS2J_9ScaleType4KindE0ELNS_15FloatRoundStyleE2EfEENS1_15EpilogueDefaultEEEEEvvEEEEvNT_6ParamsE)
        /*02b8*/ 	.short	0x0210
        /*02ba*/ 	.short	0x0570


	//----- nvinfo : EIATTR_SW_WAR
	.align		4
.L_36:
        /*02bc*/ 	.byte	0x04, 0x36
        /*02be*/ 	.short	(.L_38 - .L_37)
.L_37:
        /*02c0*/ 	.word	0x00000008
.L_38:


//--------------------- .nv.callgraph             --------------------------
	.section	.nv.callgraph,"",@"SHT_CUDA_CALLGRAPH"
	.align	4
	.sectionentsize	8
	.align		4
        /*0000*/ 	.word	0x00000000
	.align		4
        /*0004*/ 	.word	0xffffffff
	.align		4
        /*0008*/ 	.word	0x00000000
	.align		4
        /*000c*/ 	.word	0xfffffffe
	.align		4
        /*0010*/ 	.word	0x00000000
	.align		4
        /*0014*/ 	.word	0xfffffffd
	.align		4
        /*0018*/ 	.word	0x00000000
	.align		4
        /*001c*/ 	.word	0xfffffffc


//--------------------- .nv.constant4             --------------------------
	.section	.nv.constant4,"a",@progbits
	.align	8
	.align		8
.nv.constant4:
        /*0000*/ 	.dword	_ZN39_INTERNAL_d7c2df42_4_k_cu_e7b8ca96_27964cuda3std3__45__cpo5beginE
	.align		8
        /*0008*/ 	.dword	_ZN39_INTERNAL_d7c2df42_4_k_cu_e7b8ca96_27964cuda3std3__45__cpo3endE
	.align		8
        /*0010*/ 	.dword	_ZN39_INTERNAL_d7c2df42_4_k_cu_e7b8ca96_27964cuda3std3__45__cpo6cbeginE
	.align		8
        /*0018*/ 	.dword	_ZN39_INTERNAL_d7c2df42_4_k_cu_e7b8ca96_27964cuda3std3__45__cpo4cendE
	.align		8
        /*0020*/ 	.dword	_ZN39_INTERNAL_d7c2df42_4_k_cu_e7b8ca96_27964cuda3std3__441_GLOBAL__N__d7c2df42_4_k_cu_e7b8ca96_27966ignoreE
	.align		8
        /*0028*/ 	.dword	_ZN39_INTERNAL_d7c2df42_4_k_cu_e7b8ca96_27964cuda3std3__419piecewise_constructE
	.align		8
        /*0030*/ 	.dword	_ZN39_INTERNAL_d7c2df42_4_k_cu_e7b8ca96_27964cuda3std3__48in_placeE
	.align		8
        /*0038*/ 	.dword	_ZN39_INTERNAL_d7c2df42_4_k_cu_e7b8ca96_27964cuda3std6ranges3__45__cpo4swapE
	.align		8
        /*0040*/ 	.dword	_ZN39_INTERNAL_d7c2df42_4_k_cu_e7b8ca96_27964cuda3std6ranges3__45__cpo9iter_moveE
	.align		8
        /*0048*/ 	.dword	_ZN39_INTERNAL_d7c2df42_4_k_cu_e7b8ca96_27964cute7productE
	.align		8
        /*0050*/ 	.dword	_ZN39_INTERNAL_d7c2df42_4_k_cu_e7b8ca96_27964cute1_E


//--------------------- .text._ZN7cutlass13device_kernelINS_4gemm6kernel13GemmUniversalIN4cute5tupleIJiiiiEEENS1_10collective13CollectiveMmaINS1_40MainloopSm90TmaGmmaWarpSpecializedSparseILi6ENS5_IJNS4_1CILi2EEENSA_ILi1EEESC_EEENS1_35KernelTmaWarpSpecializedCooperativeEEENS5_IJNSA_ILi128EEENSA_ILi64EEESG_EEENS_10bfloat16_tENS5_IJNS4_6LayoutINS5_IJiNS5_IJSB_iEEEiEEENS5_IJlNS5_IJSC_SB_EEElEEEEENSK_INS5_IJNS5_IJNS5_IJNSA_ILi8EEESB_NSA_ILi4EEEEEEiEEENS5_IJNS5_IJNSA_ILi16EEESB_SR_EEEiEEEiEEENS5_IJNS5_IJNS5_IJSG_SU_NSA_ILi2048EEEEEENSA_ILi8192EEEEEENS5_IJNS5_IJSC_NSA_ILi1024EEENSA_ILi32EEEEEElEEElEEEEEEEESJ_NS5_IJlSC_lEEENS4_8TiledMMAINS4_8MMA_AtomIJNS4_4SM904GMMA6SPARSE28GMMA_64x64x32_F32BF16BF16_SSILNS1D_5MajorE0ELS1G_0ELNS1D_7ScaleInE1ELS1H_1ELNS1D_9SparseSelE0EEEEEENSK_ISD_NS5_IJSC_NSA_ILi0EEES1L_EEEEENS5_IJNS4_10UnderscoreES1O_S1O_EEEEENS4_13SM90_TMA_LOADENS4_14ComposedLayoutINS4_7SwizzleILi3ELi4ELi3EEENS4_25smem_sparse_ptr_flag_bitsILi2ELi16EEENSK_INS5_IJNS5_IJSC_SQ_EEENS5_IJSB_SH_EEEEEENS5_IJNS5_IJS1L_SG_EEESN_EEEEEEEvNS4_8identityENS4_23SM90_TMA_LOAD_MULTICASTENS1S_IS1U_NS4_18smem_ptr_flag_bitsILi16EEENSK_INS5_IJSQ_SH_EEENS5_IJSH_SC_EEEEEEEvS24_EENS_8epilogue10collective6detail29Sm90TmaWarpSpecializedAdapterINS2E_15DefaultEpilogueIfNS5_IJSC_llEEES2I_NS2D_6thread17LinearCombinationIfLi1EffLNS2J_9ScaleType4KindE0ELNS_15FloatRoundStyleE2EfEENS1_15EpilogueDefaultEEEEEvvEEEEvNT_6ParamsE --------------------------
	.section	.text._ZN7cutlass13device_kernelINS_4gemm6kernel13GemmUniversalIN4cute5tupleIJiiiiEEENS1_10collective13CollectiveMmaINS1_40MainloopSm90TmaGmmaWarpSpecializedSparseILi6ENS5_IJNS4_1CILi2EEENSA_ILi1EEESC_EEENS1_35KernelTmaWarpSpecializedCooperativeEEENS5_IJNSA_ILi128EEENSA_ILi64EEESG_EEENS_10bfloat16_tENS5_IJNS4_6LayoutINS5_IJiNS5_IJSB_iEEEiEEENS5_IJlNS5_IJSC_SB_EEElEEEEENSK_INS5_IJNS5_IJNS5_IJNSA_ILi8EEESB_NSA_ILi4EEEEEEiEEENS5_IJNS5_IJNSA_ILi16EEESB_SR_EEEiEEEiEEENS5_IJNS5_IJNS5_IJSG_SU_NSA_ILi2048EEEEEENSA_ILi8192EEEEEENS5_IJNS5_IJSC_NSA_ILi1024EEENSA_ILi32EEEEEElEEElEEEEEEEESJ_NS5_IJlSC_lEEENS4_8TiledMMAINS4_8MMA_AtomIJNS4_4SM904GMMA6SPARSE28GMMA_64x64x32_F32BF16BF16_SSILNS1D_5MajorE0ELS1G_0ELNS1D_7ScaleInE1ELS1H_1ELNS1D_9SparseSelE0EEEEEENSK_ISD_NS5_IJSC_NSA_ILi0EEES1L_EEEEENS5_IJNS4_10UnderscoreES1O_S1O_EEEEENS4_13SM90_TMA_LOADENS4_14ComposedLayoutINS4_7SwizzleILi3ELi4ELi3EEENS4_25smem_sparse_ptr_flag_bitsILi2ELi16EEENSK_INS5_IJNS5_IJSC_SQ_EEENS5_IJSB_SH_EEEEEENS5_IJNS5_IJS1L_SG_EEESN_EEEEEEEvNS4_8identityENS4_23SM90_TMA_LOAD_MULTICASTENS1S_IS1U_NS4_18smem_ptr_flag_bitsILi16EEENSK_INS5_IJSQ_SH_EEENS5_IJSH_SC_EEEEEEEvS24_EENS_8epilogue10collective6detail29Sm90TmaWarpSpecializedAdapterINS2E_15DefaultEpilogueIfNS5_IJSC_llEEES2I_NS2D_6thread17LinearCombinationIfLi1EffLNS2J_9ScaleType4KindE0ELNS_15FloatRoundStyleE2EfEENS1_15EpilogueDefaultEEEEEvvEEEEvNT_6ParamsE,"ax",@progbits
	.align	128
.text._ZN7cutlass13device_kernelINS_4gemm6kernel13GemmUniversalIN4cute5tupleIJiiiiEEENS1_10collective13CollectiveMmaINS1_40MainloopSm90TmaGmmaWarpSpecializedSparseILi6ENS5_IJNS4_1CILi2EEENSA_ILi1EEESC_EEENS1_35KernelTmaWarpSpecializedCooperativeEEENS5_IJNSA_ILi128EEENSA_ILi64EEESG_EEENS_10bfloat16_tENS5_IJNS4_6LayoutINS5_IJiNS5_IJSB_iEEEiEEENS5_IJlNS5_IJSC_SB_EEElEEEEENSK_INS5_IJNS5_IJNS5_IJNSA_ILi8EEESB_NSA_ILi4EEEEEEiEEENS5_IJNS5_IJNSA_ILi16EEESB_SR_EEEiEEEiEEENS5_IJNS5_IJNS5_IJSG_SU_NSA_ILi2048EEEEEENSA_ILi8192EEEEEENS5_IJNS5_IJSC_NSA_ILi1024EEENSA_ILi32EEEEEElEEElEEEEEEEESJ_NS5_IJlSC_lEEENS4_8TiledMMAINS4_8MMA_AtomIJNS4_4SM904GMMA6SPARSE28GMMA_64x64x32_F32BF16BF16_SSILNS1D_5MajorE0ELS1G_0ELNS1D_7ScaleInE1ELS1H_1ELNS1D_9SparseSelE0EEEEEENSK_ISD_NS5_IJSC_NSA_ILi0EEES1L_EEEEENS5_IJNS4_10UnderscoreES1O_S1O_EEEEENS4_13SM90_TMA_LOADENS4_14ComposedLayoutINS4_7SwizzleILi3ELi4ELi3EEENS4_25smem_sparse_ptr_flag_bitsILi2ELi16EEENSK_INS5_IJNS5_IJSC_SQ_EEENS5_IJSB_SH_EEEEEENS5_IJNS5_IJS1L_SG_EEESN_EEEEEEEvNS4_8identityENS4_23SM90_TMA_LOAD_MULTICASTENS1S_IS1U_NS4_18smem_ptr_flag_bitsILi16EEENSK_INS5_IJSQ_SH_EEENS5_IJSH_SC_EEEEEEEvS24_EENS_8epilogue10collective6detail29Sm90TmaWarpSpecializedAdapterINS2E_15DefaultEpilogueIfNS5_IJSC_llEEES2I_NS2D_6thread17LinearCombinationIfLi1EffLNS2J_9ScaleType4KindE0ELNS_15FloatRoundStyleE2EfEENS1_15EpilogueDefaultEEEEEvvEEEEvNT_6ParamsE:
        .type           _ZN7cutlass13device_kernelINS_4gemm6kernel13GemmUniversalIN4cute5tupleIJiiiiEEENS1_10collective13CollectiveMmaINS1_40MainloopSm90TmaGmmaWarpSpecializedSparseILi6ENS5_IJNS4_1CILi2EEENSA_ILi1EEESC_EEENS1_35KernelTmaWarpSpecializedCooperativeEEENS5_IJNSA_ILi128EEENSA_ILi64EEESG_EEENS_10bfloat16_tENS5_IJNS4_6LayoutINS5_IJiNS5_IJSB_iEEEiEEENS5_IJlNS5_IJSC_SB_EEElEEEEENSK_INS5_IJNS5_IJNS5_IJNSA_ILi8EEESB_NSA_ILi4EEEEEEiEEENS5_IJNS5_IJNSA_ILi16EEESB_SR_EEEiEEEiEEENS5_IJNS5_IJNS5_IJSG_SU_NSA_ILi2048EEEEEENSA_ILi8192EEEEEENS5_IJNS5_IJSC_NSA_ILi1024EEENSA_ILi32EEEEEElEEElEEEEEEEESJ_NS5_IJlSC_lEEENS4_8TiledMMAINS4_8MMA_AtomIJNS4_4SM904GMMA6SPARSE28GMMA_64x64x32_F32BF16BF16_SSILNS1D_5MajorE0ELS1G_0ELNS1D_7ScaleInE1ELS1H_1ELNS1D_9SparseSelE0EEEEEENSK_ISD_NS5_IJSC_NSA_ILi0EEES1L_EEEEENS5_IJNS4_10UnderscoreES1O_S1O_EEEEENS4_13SM90_TMA_LOADENS4_14ComposedLayoutINS4_7SwizzleILi3ELi4ELi3EEENS4_25smem_sparse_ptr_flag_bitsILi2ELi16EEENSK_INS5_IJNS5_IJSC_SQ_EEENS5_IJSB_SH_EEEEEENS5_IJNS5_IJS1L_SG_EEESN_EEEEEEEvNS4_8identityENS4_23SM90_TMA_LOAD_MULTICASTENS1S_IS1U_NS4_18smem_ptr_flag_bitsILi16EEENSK_INS5_IJSQ_SH_EEENS5_IJSH_SC_EEEEEEEvS24_EENS_8epilogue10collective6detail29Sm90TmaWarpSpecializedAdapterINS2E_15DefaultEpilogueIfNS5_IJSC_llEEES2I_NS2D_6thread17LinearCombinationIfLi1EffLNS2J_9ScaleType4KindE0ELNS_15FloatRoundStyleE2EfEENS1_15EpilogueDefaultEEEEEvvEEEEvNT_6ParamsE,@function
        .size           _ZN7cutlass13device_kernelINS_4gemm6kernel13GemmUniversalIN4cute5tupleIJiiiiEEENS1_10collective13CollectiveMmaINS1_40MainloopSm90TmaGmmaWarpSpecializedSparseILi6ENS5_IJNS4_1CILi2EEENSA_ILi1EEESC_EEENS1_35KernelTmaWarpSpecializedCooperativeEEENS5_IJNSA_ILi128EEENSA_ILi64EEESG_EEENS_10bfloat16_tENS5_IJNS4_6LayoutINS5_IJiNS5_IJSB_iEEEiEEENS5_IJlNS5_IJSC_SB_EEElEEEEENSK_INS5_IJNS5_IJNS5_IJNSA_ILi8EEESB_NSA_ILi4EEEEEEiEEENS5_IJNS5_IJNSA_ILi16EEESB_SR_EEEiEEEiEEENS5_IJNS5_IJNS5_IJSG_SU_NSA_ILi2048EEEEEENSA_ILi8192EEEEEENS5_IJNS5_IJSC_NSA_ILi1024EEENSA_ILi32EEEEEElEEElEEEEEEEESJ_NS5_IJlSC_lEEENS4_8TiledMMAINS4_8MMA_AtomIJNS4_4SM904GMMA6SPARSE28GMMA_64x64x32_F32BF16BF16_SSILNS1D_5MajorE0ELS1G_0ELNS1D_7ScaleInE1ELS1H_1ELNS1D_9SparseSelE0EEEEEENSK_ISD_NS5_IJSC_NSA_ILi0EEES1L_EEEEENS5_IJNS4_10UnderscoreES1O_S1O_EEEEENS4_13SM90_TMA_LOADENS4_14ComposedLayoutINS4_7SwizzleILi3ELi4ELi3EEENS4_25smem_sparse_ptr_flag_bitsILi2ELi16EEENSK_INS5_IJNS5_IJSC_SQ_EEENS5_IJSB_SH_EEEEEENS5_IJNS5_IJS1L_SG_EEESN_EEEEEEEvNS4_8identityENS4_23SM90_TMA_LOAD_MULTICASTENS1S_IS1U_NS4_18smem_ptr_flag_bitsILi16EEENSK_INS5_IJSQ_SH_EEENS5_IJSH_SC_EEEEEEEvS24_EENS_8epilogue10collective6detail29Sm90TmaWarpSpecializedAdapterINS2E_15DefaultEpilogueIfNS5_IJSC_llEEES2I_NS2D_6thread17LinearCombinationIfLi1EffLNS2J_9ScaleType4KindE0ELNS_15FloatRoundStyleE2EfEENS1_15EpilogueDefaultEEEEEvvEEEEvNT_6ParamsE,(.L_x_128 - _ZN7cutlass13device_kernelINS_4gemm6kernel13GemmUniversalIN4cute5tupleIJiiiiEEENS1_10collective13CollectiveMmaINS1_40MainloopSm90TmaGmmaWarpSpecializedSparseILi6ENS5_IJNS4_1CILi2EEENSA_ILi1EEESC_EEENS1_35KernelTmaWarpSpecializedCooperativeEEENS5_IJNSA_ILi128EEENSA_ILi64EEESG_EEENS_10bfloat16_tENS5_IJNS4_6LayoutINS5_IJiNS5_IJSB_iEEEiEEENS5_IJlNS5_IJSC_SB_EEElEEEEENSK_INS5_IJNS5_IJNS5_IJNSA_ILi8EEESB_NSA_ILi4EEEEEEiEEENS5_IJNS5_IJNSA_ILi16EEESB_SR_EEEiEEEiEEENS5_IJNS5_IJNS5_IJSG_SU_NSA_ILi2048EEEEEENSA_ILi8192EEEEEENS5_IJNS5_IJSC_NSA_ILi1024EEENSA_ILi32EEEEEElEEElEEEEEEEESJ_NS5_IJlSC_lEEENS4_8TiledMMAINS4_8MMA_AtomIJNS4_4SM904GMMA6SPARSE28GMMA_64x64x32_F32BF16BF16_SSILNS1D_5MajorE0ELS1G_0ELNS1D_7ScaleInE1ELS1H_1ELNS1D_9SparseSelE0EEEEEENSK_ISD_NS5_IJSC_NSA_ILi0EEES1L_EEEEENS5_IJNS4_10UnderscoreES1O_S1O_EEEEENS4_13SM90_TMA_LOADENS4_14ComposedLayoutINS4_7SwizzleILi3ELi4ELi3EEENS4_25smem_sparse_ptr_flag_bitsILi2ELi16EEENSK_INS5_IJNS5_IJSC_SQ_EEENS5_IJSB_SH_EEEEEENS5_IJNS5_IJS1L_SG_EEESN_EEEEEEEvNS4_8identityENS4_23SM90_TMA_LOAD_MULTICASTENS1S_IS1U_NS4_18smem_ptr_flag_bitsILi16EEENSK_INS5_IJSQ_SH_EEENS5_IJSH_SC_EEEEEEEvS24_EENS_8epilogue10collective6detail29Sm90TmaWarpSpecializedAdapterINS2E_15DefaultEpilogueIfNS5_IJSC_llEEES2I_NS2D_6thread17LinearCombinationIfLi1EffLNS2J_9ScaleType4KindE0ELNS_15FloatRoundStyleE2EfEENS1_15EpilogueDefaultEEEEEvvEEEEvNT_6ParamsE)
        .other          _ZN7cutlass13device_kernelINS_4gemm6kernel13GemmUniversalIN4cute5tupleIJiiiiEEENS1_10collective13CollectiveMmaINS1_40MainloopSm90TmaGmmaWarpSpecializedSparseILi6ENS5_IJNS4_1CILi2EEENSA_ILi1EEESC_EEENS1_35KernelTmaWarpSpecializedCooperativeEEENS5_IJNSA_ILi128EEENSA_ILi64EEESG_EEENS_10bfloat16_tENS5_IJNS4_6LayoutINS5_IJiNS5_IJSB_iEEEiEEENS5_IJlNS5_IJSC_SB_EEElEEEEENSK_INS5_IJNS5_IJNS5_IJNSA_ILi8EEESB_NSA_ILi4EEEEEEiEEENS5_IJNS5_IJNSA_ILi16EEESB_SR_EEEiEEEiEEENS5_IJNS5_IJNS5_IJSG_SU_NSA_ILi2048EEEEEENSA_ILi8192EEEEEENS5_IJNS5_IJSC_NSA_ILi1024EEENSA_ILi32EEEEEElEEElEEEEEEEESJ_NS5_IJlSC_lEEENS4_8TiledMMAINS4_8MMA_AtomIJNS4_4SM904GMMA6SPARSE28GMMA_64x64x32_F32BF16BF16_SSILNS1D_5MajorE0ELS1G_0ELNS1D_7ScaleInE1ELS1H_1ELNS1D_9SparseSelE0EEEEEENSK_ISD_NS5_IJSC_NSA_ILi0EEES1L_EEEEENS5_IJNS4_10UnderscoreES1O_S1O_EEEEENS4_13SM90_TMA_LOADENS4_14ComposedLayoutINS4_7SwizzleILi3ELi4ELi3EEENS4_25smem_sparse_ptr_flag_bitsILi2ELi16EEENSK_INS5_IJNS5_IJSC_SQ_EEENS5_IJSB_SH_EEEEEENS5_IJNS5_IJS1L_SG_EEESN_EEEEEEEvNS4_8identityENS4_23SM90_TMA_LOAD_MULTICASTENS1S_IS1U_NS4_18smem_ptr_flag_bitsILi16EEENSK_INS5_IJSQ_SH_EEENS5_IJSH_SC_EEEEEEEvS24_EENS_8epilogue10collective6detail29Sm90TmaWarpSpecializedAdapterINS2E_15DefaultEpilogueIfNS5_IJSC_llEEES2I_NS2D_6thread17LinearCombinationIfLi1EffLNS2J_9ScaleType4KindE0ELNS_15FloatRoundStyleE2EfEENS1_15EpilogueDefaultEEEEEvvEEEEvNT_6ParamsE,@"STO_CUDA_ENTRY STV_DEFAULT"
_ZN7cutlass13device_kernelINS_4gemm6kernel13GemmUniversalIN4cute5tupleIJiiiiEEENS1_10collective13CollectiveMmaINS1_40MainloopSm90TmaGmmaWarpSpecializedSparseILi6ENS5_IJNS4_1CILi2EEENSA_ILi1EEESC_EEENS1_35KernelTmaWarpSpecializedCooperativeEEENS5_IJNSA_ILi128EEENSA_ILi64EEESG_EEENS_10bfloat16_tENS5_IJNS4_6LayoutINS5_IJiNS5_IJSB_iEEEiEEENS5_IJlNS5_IJSC_SB_EEElEEEEENSK_INS5_IJNS5_IJNS5_IJNSA_ILi8EEESB_NSA_ILi4EEEEEEiEEENS5_IJNS5_IJNSA_ILi16EEESB_SR_EEEiEEEiEEENS5_IJNS5_IJNS5_IJSG_SU_NSA_ILi2048EEEEEENSA_ILi8192EEEEEENS5_IJNS5_IJSC_NSA_ILi1024EEENSA_ILi32EEEEEElEEElEEEEEEEESJ_NS5_IJlSC_lEEENS4_8TiledMMAINS4_8MMA_AtomIJNS4_4SM904GMMA6SPARSE28GMMA_64x64x32_F32BF16BF16_SSILNS1D_5MajorE0ELS1G_0ELNS1D_7ScaleInE1ELS1H_1ELNS1D_9SparseSelE0EEEEEENSK_ISD_NS5_IJSC_NSA_ILi0EEES1L_EEEEENS5_IJNS4_10UnderscoreES1O_S1O_EEEEENS4_13SM90_TMA_LOADENS4_14ComposedLayoutINS4_7SwizzleILi3ELi4ELi3EEENS4_25smem_sparse_ptr_flag_bitsILi2ELi16EEENSK_INS5_IJNS5_IJSC_SQ_EEENS5_IJSB_SH_EEEEEENS5_IJNS5_IJS1L_SG_EEESN_EEEEEEEvNS4_8identityENS4_23SM90_TMA_LOAD_MULTICASTENS1S_IS1U_NS4_18smem_ptr_flag_bitsILi16EEENSK_INS5_IJSQ_SH_EEENS5_IJSH_SC_EEEEEEEvS24_EENS_8epilogue10collective6detail29Sm90TmaWarpSpecializedAdapterINS2E_15DefaultEpilogueIfNS5_IJSC_llEEES2I_NS2D_6thread17LinearCombinationIfLi1EffLNS2J_9ScaleType4KindE0ELNS_15FloatRoundStyleE2EfEENS1_15EpilogueDefaultEEEEEvvEEEEvNT_6ParamsE:
[----:B------:R-:W-:Y:S01]  /*0000*/  LDC R1, c[0x0][0x28] ;  /* 0x00000a00ff017b82 */ /* 0x000fe20000000800 */
[----:B------:R-:W0:Y:S01]  /*0010*/  S2R R0, SR_TID.X ;  /* 0x0000000000007919 */ /* 0x000e220000002100 */
[----:B------:R-:W-:Y:S01]  /*0020*/  ELECT P0, URZ, PT ;  /* 0x00000000003f782f */ /* 0x000fe20003800000 */
[----:B------:R-:W-:Y:S01]  /*0030*/  BSSY B0, `(.L_x_0) ;  /* 0x0000012000007945 */ /* 0x000fe20003800000 */
[--C-:B0-----:R-:W-:Y:S02]  /*0040*/  SHF.R.U32.HI R2, RZ, 0x5, R0.reuse ;  /* 0x00000005ff027819 */ /* 0x101fe40000011600 */
[----:B------:R-:W-:-:S03]  /*0050*/  SHF.R.U32.HI R8, RZ, 0x7, R0 ;  /* 0x00000007ff087819 */ /* 0x000fc60000011600 */
[----:B------:R-:W0:Y:S04]  /*0060*/  SHFL.IDX PT, R9, R2, RZ, 0x1f ;  /* 0x00001fff02097589 */ /* 0x000e2800000e0000 */
[----:B------:R1:W2:Y:S01]  /*0070*/  SHFL.IDX PT, R3, R8, RZ, 0x1f ;  /* 0x00001fff08037589 */ /* 0x0002a200000e0000 */
[----:B0-----:R-:W-:-:S13]  /*0080*/  ISETP.NE.OR P0, PT, R9, RZ, !P0 ;  /* 0x000000ff0900720c */ /* 0x001fda0004705670 */
[----:B-12---:R-:W-:Y:S05]  /*0090*/  @P0 BRA `(.L_x_1) ;  /* 0x00000000002c0947 */ /* 0x006fea0003800000 */
[----:B------:R-:W-:Y:S02]  /*00a0*/  ULDC.64 UR4, c[0x0][0x198] ;  /* 0x0000660000047ab9 */ /* 0x000fe40000000a00 */
[----:B------:R-:W-:Y:S02]  /*00b0*/  UIADD3 UR6, UP0, UR4, 0xf0, URZ ;  /* 0x000000f004067890 */ /* 0x000fe4000ff1e03f */
[----:B------:R-:W-:Y:S02]  /*00c0*/  UIADD3 UR8, UP1, UR4, 0x1f0, URZ ;  /* 0x000001f004087890 */ /* 0x000fe4000ff3e03f */
[----:B------:R-:W-:Y:S02]  /*00d0*/  UIADD3 UR4, UP2, UR4, 0x2f0, URZ ;  /* 0x000002f004047890 */ /* 0x000fe4000ff5e03f */
[----:B------:R-:W-:Y:S02]  /*00e0*/  UIADD3.X UR7, URZ, UR5, URZ, UP0, !UPT ;  /* 0x000000053f077290 */ /* 0x000fe400087fe43f */
[----:B------:R-:W-:-:S02]  /*00f0*/  UIADD3.X UR9, URZ, UR5, URZ, UP1, !UPT ;  /* 0x000000053f097290 */ /* 0x000fc40008ffe43f */
[----:B------:R-:W-:-:S05]  /*0100*/  UIADD3.X UR5, URZ, UR5, URZ, UP2, !UPT ;  /* 0x000000053f057290 */ /* 0x000fca00097fe43f */
[----:B------:R0:W-:Y:S02]  /*0110*/  UTMACCTL.PF [UR6] ;  /* 0x00000000060079b9 */ /* 0x0001e40008040000 */
[----:B------:R0:W-:Y:S02]  /*0120*/  UTMACCTL.PF [UR8] ;  /* 0x00000000080079b9 */ /* 0x0001e40008040000 */
[----:B------:R0:W-:Y:S02]  /*0130*/  UTMACCTL.PF [UR4] ;  /* 0x00000000040079b9 */ /* 0x0001e40008040000 */
[----:B0-----:R-:W-:Y:S01]  /*0140*/  NOP ;  /* 0x0000000000007918 */ /* 0x001fe20000000000 */
.L_x_1:
[----:B------:R-:W-:Y:S05]  /*0150*/  BSYNC B0 ;  /* 0x0000000000007941 */ /* 0x000fea0003800000 */
.L_x_0:
[----:B------:R-:W0:Y:S02]  /*0160*/  SHFL.IDX PT, R4, R2, RZ, 0x1f ;  /* 0x00001fff02047589 */ /* 0x000e2400000e0000 */
[----:B0-----:R-:W-:-:S13]  /*0170*/  ISETP.NE.AND P0, PT, R4, RZ, PT ;  /* 0x000000ff0400720c */ /* 0x001fda0003f05270 */
[----:B------:R-:W-:Y:S05]  /*0180*/  @P0 BRA `(.L_x_2) ;  /* 0x0000000000680947 */ /* 0x000fea0003800000 */
[----:B------:R-:W0:Y:S01]  /*0190*/  S2UR UR8, SR_CgaCtaId ;  /* 0x00000000000879c3 */ /* 0x000e220000008800 */
[----:B------:R-:W-:Y:S01]  /*01a0*/  UMOV UR4, 0x400 ;  /* 0x0000040000047882 */ /* 0x000fe20000000000 */
[----:B------:R-:W-:Y:S01]  /*01b0*/  UMOV UR5, 0x1 ;  /* 0x0000000100057882 */ /* 0x000fe20000000000 */
[----:B------:R-:W-:Y:S01]  /*01c0*/  UMOV UR6, 0x4 ;  /* 0x0000000400067882 */ /* 0x000fe20000000000 */
[----:B------:R-:W-:Y:S01]  /*01d0*/  ELECT P0, URZ, PT ;  /* 0x00000000003f782f */ /* 0x000fe20003800000 */
[----:B------:R-:W-:-:S04]  /*01e0*/  UIADD3 UR6, -UR6, 0x100000, URZ ;  /* 0x0010000006067890 */ /* 0x000fc8000fffe13f */
[----:B------:R-:W-:Y:S02]  /*01f0*/  USHF.L.U32 UR7, UR6, 0xb, URZ ;  /* 0x0000000b06077899 */ /* 0x000fe4000800063f */
[----:B------:R-:W-:Y:S02]  /*0200*/  USHF.L.U32 UR6, UR6, 0x1, URZ ;  /* 0x0000000106067899 */ /* 0x000fe4000800063f */
[----:B0-----:R-:W-:Y:S02]  /*0210*/  ULEA UR8, UR8, UR4, 0x18 ;  /* 0x0000000408087291 */ /* 0x001fe4000f8ec03f */
[----:B------:R-:W-:-:S04]  /*0220*/  UIADD3 UR4, -UR5, 0x100000, URZ ;  /* 0x0010000005047890 */ /* 0x000fc8000fffe13f */
[----:B------:R-:W-:Y:S02]  /*0230*/  USHF.L.U32 UR5, UR4, 0xb, URZ ;  /* 0x0000000b04057899 */ /* 0x000fe4000800063f */
[----:B------:R-:W-:Y:S01]  /*0240*/  USHF.L.U32 UR4, UR4, 0x1, URZ ;  /* 0x0000000104047899 */ /* 0x000fe2000800063f */
[----:B------:R-:W0:Y:S11]  /*0250*/  FENCE.VIEW.ASYNC.S ;  /* 0x00000000000073c6 */ /* 0x000e360000000000 */
[----:B0-----:R0:W1:Y:S01]  /*0260*/  SYNCS.EXCH.64 URZ, [UR8], UR4 ;  /* 0x00000004083f75b2 */ /* 0x0010620008000100 */
[----:B------:R0:W2:Y:S01]  /*0270*/  SYNCS.EXCH.64 URZ, [UR8+0x30], UR6 ;  /* 0x00003006083f75b2 */ /* 0x0000a20008000100 */
[----:B------:R0:W3:Y:S01]  /*0280*/  SYNCS.EXCH.64 URZ, [UR8+0x8], UR4 ;  /* 0x00000804083f75b2 */ /* 0x0000e20008000100 */
[----:B------:R0:W4:Y:S01]  /*0290*/  SYNCS.EXCH.64 URZ, [UR8+0x38], UR6 ;  /* 0x00003806083f75b2 */ /* 0x0001220008000100 */
[----:B------:R0:W0:Y:S01]  /*02a0*/  SYNCS.EXCH.64 URZ, [UR8+0x10], UR4 ;  /* 0x00001004083f75b2 */ /* 0x0000220008000100 */
[----:B------:R0:W0:Y:S01]  /*02b0*/  SYNCS.EXCH.64 URZ, [UR8+0x40], UR6 ;  /* 0x00004006083f75b2 */ /* 0x0000220008000100 */
[----:B------:R0:W0:Y:S01]  /*02c0*/  SYNCS.EXCH.64 URZ, [UR8+0x18], UR4 ;  /* 0x00001804083f75b2 */ /* 0x0000220008000100 */
[----:B------:R0:W0:Y:S01]  /*02d0*/  SYNCS.EXCH.64 URZ, [UR8+0x48], UR6 ;  /* 0x00004806083f75b2 */ /* 0x0000220008000100 */
[----:B------:R0:W0:Y:S01]  /*02e0*/  SYNCS.EXCH.64 URZ, [UR8+0x20], UR4 ;  /* 0x00002004083f75b2 */ /* 0x0000220008000100 */
[----:B------:R0:W0:Y:S01]  /*02f0*/  SYNCS.EXCH.64 URZ, [UR8+0x50], UR6 ;  /* 0x00005006083f75b2 */ /* 0x0000220008000100 */
[----:B------:R0:W0:Y:S01]  /*0300*/  SYNCS.EXCH.64 URZ, [UR8+0x28], UR4 ;  /* 0x00002804083f75b2 */ /* 0x0000220008000100 */
[----:B------:R0:W0:Y:S01]  /*0310*/  SYNCS.EXCH.64 URZ, [UR8+0x58], UR6 ;  /* 0x00005806083f75b2 */ /* 0x0000220008000100 */
[----:B------:R-:W-:Y:S01]  /*0320*/  NOP ;  /* 0x0000000000007918 */ /* 0x000fe20000000000 */
.L_x_2:
[----:B0-----:R-:W0:Y:S01]  /*0330*/  S2UR UR8, SR_CTAID.X ;  /* 0x00000000000879c3 */ /* 0x001e220000002500 */
[----:B------:R-:W-:Y:S01]  /*0340*/  SHF.R.S32.HI R5, RZ, 0x1f, R0 ;  /* 0x0000001fff057819 */ /* 0x000fe20000011400 */
[----:B------:R-:W5:Y:S01]  /*0350*/  SHFL.IDX PT, R2, R2, RZ, 0x1f ;  /* 0x00001fff02027589 */ /* 0x000f6200000e0000 */
[----:B------:R-:W-:Y:S02]  /*0360*/  ELECT P0, URZ, PT ;  /* 0x00000000003f782f */ /* 0x000fe40003800000 */
[----:B------:R-:W-:Y:S01]  /*0370*/  SHF.R.S32.HI R13, RZ, 0x1f, R4 ;  /* 0x0000001fff0d7819 */ /* 0x000fe20000011404 */
[----:B------:R-:W-:Y:S01]  /*0380*/  ULDC UR4, c[0x0][0x150] ;  /* 0x0000540000047ab9 */ /* 0x000fe20000000800 */
[----:B------:R-:W-:Y:S01]  /*0390*/  LEA.HI R5, R5, R0, RZ, 0x7 ;  /* 0x0000000005057211 */ /* 0x000fe200078f38ff */
[----:B------:R-:W1:Y:S01]  /*03a0*/  S2R R10, SR_CTAID.Y ;  /* 0x00000000000a7919 */ /* 0x000e620000002600 */
[----:B------:R-:W2:Y:S01]  /*03b0*/  LDC R14, c[0x0][0x144] ;  /* 0x00005100ff0e7b82 */ /* 0x000ea20000000800 */
[----:B------:R-:W-:Y:S01]  /*03c0*/  LEA.HI R13, R13, R4, RZ, 0x2 ;  /* 0x000000040d0d7211 */ /* 0x000fe200078f10ff */
[----:B------:R-:W-:Y:S01]  /*03d0*/  VIADD R18, R3, 0xffffffff ;  /* 0xffffffff03127836 */ /* 0x000fe20000000000 */
[----:B------:R-:W-:Y:S01]  /*03e0*/  LOP3.LUT R5, R5, 0xffffff80, RZ, 0xc0, !PT ;  /* 0xffffff8005057812 */ /* 0x000fe200078ec0ff */
[----:B------:R-:W-:Y:S01]  /*03f0*/  NOP ;  /* 0x0000000000007918 */ /* 0x000fe20000000000 */
[----:B------:R-:W-:Y:S01]  /*0400*/  LOP3.LUT R13, R13, 0x3ffffffc, RZ, 0xc0, !PT ;  /* 0x3ffffffc0d0d7812 */ /* 0x000fe200078ec0ff */
[----:B------:R-:W-:Y:S01]  /*0410*/  NOP ;  /* 0x0000000000007918 */ /* 0x000fe20000000000 */
[----:B------:R-:W-:Y:S01]  /*0420*/  ISETP.GE.U32.AND P5, PT, R18, 0x2, PT ;  /* 0x000000021200780c */ /* 0x000fe20003fa6070 */
[----:B------:R-:W-:Y:S01]  /*0430*/  IMAD.IADD R5, R0, 0x1, -R5 ;  /* 0x0000000100057824 */ /* 0x000fe200078e0a05 */
[----:B------:R-:W3:Y:S01]  /*0440*/  LDC R16, c[0x0][0x140] ;  /* 0x00005000ff107b82 */ /* 0x000ee20000000800 */
[----:B------:R-:W-:Y:S01]  /*0450*/  IMAD.IADD R4, R4, 0x1, -R13 ;  /* 0x0000000104047824 */ /* 0x000fe200078e0a0d */
[----:B------:R-:W-:-:S02]  /*0460*/  ISETP.NE.AND P2, PT, R3, RZ, PT ;  /* 0x000000ff0300720c */ /* 0x000fc40003f45270 */
[----:B------:R-:W-:Y:S02]  /*0470*/  SHF.R.S32.HI R6, RZ, 0x1f, R5 ;  /* 0x0000001fff067819 */ /* 0x000fe40000011405 */
[----:B------:R-:W-:Y:S02]  /*0480*/  LOP3.LUT P6, RZ, R5, 0x7, RZ, 0xc0, !PT ;  /* 0x0000000705ff7812 */ /* 0x000fe400078cc0ff */
[----:B0-----:R-:W-:Y:S02]  /*0490*/  I2FP.F32.U32 R7, UR8 ;  /* 0x0000000800077c45 */ /* 0x001fe40008201000 */
[----:B------:R-:W-:Y:S02]  /*04a0*/  LEA.HI R6, R6, R5, RZ, 0x3 ;  /* 0x0000000506067211 */ /* 0x000fe400078f18ff */
[----:B-----5:R-:W-:Y:S01]  /*04b0*/  ISETP.NE.OR P0, PT, R2, RZ, !P0 ;  /* 0x000000ff0200720c */ /* 0x020fe20004705670 */
[----:B------:R-:W-:Y:S01]  /*04c0*/  FMUL R12, R7, UR4 ;  /* 0x00000004070c7c20 */ /* 0x000fe20008400000 */
[--C-:B------:R-:W-:Y:S01]  /*04d0*/  SHF.R.S32.HI R2, RZ, 0x3, R6.reuse ;  /* 0x00000003ff027819 */ /* 0x100fe20000011406 */
[----:B------:R-:W-:Y:S01]  /*04e0*/  ULDC UR4, c[0x0][0x154] ;  /* 0x0000550000047ab9 */ /* 0x000fe20000000800 */
[----:B------:R-:W-:-:S03]  /*04f0*/  SHF.R.S32.HI R7, RZ, 0x1f, R6 ;  /* 0x0000001fff077819 */ /* 0x000fc60000011406 */
[----:B------:R-:W0:Y:S01]  /*0500*/  F2I.U32.TRUNC.NTZ R12, R12 ;  /* 0x0000000c000c7305 */ /* 0x000e22000020f000 */
[----:B------:R-:W-:Y:S02]  /*0510*/  LEA.HI R7, R7, R2, RZ, 0x2 ;  /* 0x0000000207077211 */ /* 0x000fe400078f10ff */
[----:B-1----:R-:W-:Y:S02]  /*0520*/  I2FP.F32.U32 R6, R10 ;  /* 0x0000000a00067245 */ /* 0x002fe40000201000 */
[----:B------:R-:W-:Y:S01]  /*0530*/  LOP3.LUT R7, R7, 0xfffffffc, RZ, 0xc0, !PT ;  /* 0xfffffffc07077812 */ /* 0x000fe200078ec0ff */
[----:B------:R-:W-:Y:S01]  /*0540*/  VOTEU.ALL UP0, P0 ;  /* 0x00000000003f7886 */ /* 0x000fe20000000000 */
[----:B---3--:R-:W-:Y:S01]  /*0550*/  ISETP.EQ.U32.AND P1, PT, R16, 0x1, PT ;  /* 0x000000011000780c */ /* 0x008fe20003f22070 */
[----:B------:R-:W-:Y:S01]  /*0560*/  FMUL R6, R6, UR4 ;  /* 0x0000000406067c20 */ /* 0x000fe20008400000 */
[----:B------:R-:W-:Y:S01]  /*0570*/  UMOV UR4, 0x20 ;  /* 0x0000002000047882 */ /* 0x000fe20000000000 */
[----:B------:R-:W-:Y:S01]  /*0580*/  IMAD.IADD R7, R2, 0x1, -R7 ;  /* 0x0000000102077824 */ /* 0x000fe200078e0a07 */
[----:B------:R-:W1:Y:S01]  /*0590*/  @!UP0 S2UR UR7, SR_CgaCtaId ;  /* 0x00000000000789c3 */ /* 0x000e620000008800 */
[----:B------:R-:W-:Y:S01]  /*05a0*/  SHF.R.S32.HI R2, RZ, 0x1f, R9 ;  /* 0x0000001fff027819 */ /* 0x000fe20000011409 */
[----:B------:R-:W-:Y:S01]  /*05b0*/  @!UP0 UMOV UR6, 0x400 ;  /* 0x0000040000068882 */ /* 0x000fe20000000000 */
[----:B------:R-:W-:Y:S01]  /*05c0*/  IMAD R7, R4, 0x4, R7 ;  /* 0x0000000404077824 */ /* 0x000fe200078e0207 */
[----:B------:R-:W3:Y:S01]  /*05d0*/  F2I.U32.TRUNC.NTZ R6, R6 ;  /* 0x0000000600067305 */ /* 0x000ee2000020f000 */
[----:B0-----:R-:W-:Y:S01]  /*05e0*/  IMAD.MOV R13, RZ, RZ, -R12 ;  /* 0x000000ffff0d7224 */ /* 0x001fe200078e0a0c */
[----:B------:R-:W-:Y:S01]  /*05f0*/  LEA.HI R2, R2, R9, RZ, 0x2 ;  /* 0x0000000902027211 */ /* 0x000fe200078f10ff */
[----:B------:R-:W-:-:S04]  /*0600*/  @!UP0 UIADD3 UR4, -UR4, 0x100000, URZ ;  /* 0x0010000004048890 */ /* 0x000fc8000fffe13f */
[----:B------:R-:W-:Y:S02]  /*0610*/  @!UP0 USHF.L.U32 UR5, UR4, 0xb, URZ ;  /* 0x0000000b04058899 */ /* 0x000fe4000800063f */
[----:B------:R-:W-:Y:S01]  /*0620*/  @!UP0 USHF.L.U32 UR4, UR4, 0x1, URZ ;  /* 0x0000000104048899 */ /* 0x000fe2000800063f */
[----:B------:R-:W-:Y:S01]  /*0630*/  LEA.HI R4, R7, R7, RZ, 0x1 ;  /* 0x0000000707047211 */ /* 0x000fe200078f08ff */
[----:B--2---:R-:W-:Y:S01]  /*0640*/  IMAD R12, R14, R13, UR8 ;  /* 0x000000080e0c7e24 */ /* 0x004fe2000f8e020d */
[----:B------:R-:W-:Y:S01]  /*0650*/  LOP3.LUT R2, R2, 0xfffffffc, RZ, 0xc0, !PT ;  /* 0xfffffffc02027812 */ /* 0x000fe200078ec0ff */
[----:B------:R-:W0:Y:S01]  /*0660*/  LDC R13, c[0x0][0x148] ;  /* 0x00005200ff0d7b82 */ /* 0x000e220000000800 */
[----:B------:R-:W-:Y:S01]  /*0670*/  LOP3.LUT R4, R4, 0xfffffffe, RZ, 0xc0, !PT ;  /* 0xfffffffe04047812 */ /* 0x000fe200078ec0ff */
[----:B------:R-:W-:Y:S02]  /*0680*/  VOTEU.ALL UP1, P0 ;  /* 0x00000000003f7886 */ /* 0x000fe40000020000 */
[----:B------:R-:W-:-:S02]  /*0690*/  IMAD.IADD R9, R9, 0x1, -R2 ;  /* 0x0000000109097824 */ /* 0x000fc400078e0a02 */
[C---:B------:R-:W-:Y:S02]  /*06a0*/  IMAD.IADD R15, R7.reuse, 0x1, -R4 ;  /* 0x00000001070f7824 */ /* 0x040fe400078e0a04 */
[----:B------:R-:W-:Y:S01]  /*06b0*/  IMAD.SHL.U32 R4, R7, 0x4, RZ ;  /* 0x0000000407047824 */ /* 0x000fe200078e00ff */
[----:B------:R-:W-:Y:S01]  /*06c0*/  ISETP.NE.AND P4, PT, R9, 0x3, PT ;  /* 0x000000030900780c */ /* 0x000fe20003f85270 */
[----:B---3--:R-:W-:Y:S01]  /*06d0*/  IMAD.MOV R22, RZ, RZ, -R6 ;  /* 0x000000ffff167224 */ /* 0x008fe200078e0a06 */
[----:B------:R-:W-:Y:S01]  /*06e0*/  ISETP.NE.AND P3, PT, R15, R12, PT ;  /* 0x0000000c0f00720c */ /* 0x000fe20003f65270 */
[----:B------:R-:W-:Y:S01]  /*06f0*/  IMAD.MOV.U32 R6, RZ, RZ, 0x1 ;  /* 0x00000001ff067424 */ /* 0x000fe200078e00ff */
[----:B------:R-:W-:Y:S01]  /*0700*/  LOP3.LUT R7, R7, 0xc, R4, 0x78, !PT ;  /* 0x0000000c07077812 */ /* 0x000fe200078e7804 */
[----:B-1----:R-:W-:Y:S01]  /*0710*/  @!UP0 ULEA UR6, UR7, UR6, 0x18 ;  /* 0x0000000607068291 */ /* 0x002fe2000f8ec03f */
[----:B------:R-:W-:Y:S01]  /*0720*/  VOTEU.ALL UP0, P0 ;  /* 0x00000000003f7886 */ /* 0x000fe20000000000 */
[----:B------:R-:W-:-:S04]  /*0730*/  ISETP.EQ.OR P0, PT, R9, RZ, !P4 ;  /* 0x000000ff0900720c */ /* 0x000fc80006702670 */
[----:B------:R-:W-:-:S04]  /*0740*/  ISETP.EQ.AND P0, PT, R3, RZ, P0 ;  /* 0x000000ff0300720c */ /* 0x000fc80000702270 */
[----:B------:R-:W-:Y:S01]  /*0750*/  @P3 LEA.HI R2, R7, R7, RZ, 0x1 ;  /* 0x0000000707023211 */ /* 0x000fe200078f08ff */
[----:B0-----:R-:W-:Y:S01]  /*0760*/  IMAD R15, R13, R22, R10 ;  /* 0x000000160d0f7224 */ /* 0x001fe200078e020a */
[----:B------:R-:W0:Y:S02]  /*0770*/  FENCE.VIEW.ASYNC.S ;  /* 0x00000000000073c6 */ /* 0x000e240000000000 */
[----:B0-----:R0:W1:Y:S01]  /*0780*/  @!UP0 SYNCS.EXCH.64 URZ, [UR6+0x70], UR4 ;  /* 0x00007004063f85b2 */ /* 0x0010620008000100 */
[----:B------:R-:W-:-:S04]  /*0790*/  @P3 SHF.R.S32.HI R2, RZ, 0x1, R2 ;  /* 0x00000001ff023819 */ /* 0x000fc80000011402 */
[----:B------:R-:W-:Y:S02]  /*07a0*/  @P3 ISETP.NE.AND P4, PT, R2, R15, PT ;  /* 0x0000000f0200320c */ /* 0x000fe40003f85270 */
[----:B------:R-:W-:Y:S02]  /*07b0*/  SEL R2, RZ, 0x1, !P0 ;  /* 0x00000001ff027807 */ /* 0x000fe40004000000 */
[----:B------:R-:W-:Y:S02]  /*07c0*/  ISETP.LT.U32.AND P0, PT, R7, 0x2, !P6 ;  /* 0x000000020700780c */ /* 0x000fe40007701070 */
[----:B------:R-:W-:Y:S02]  /*07d0*/  SEL R2, R2, 0x2, P5 ;  /* 0x0000000202027807 */ /* 0x000fe40002800000 */
[----:B------:R-:W-:Y:S01]  /*07e0*/  SEL R3, RZ, 0x1, !P0 ;  /* 0x00000001ff037807 */ /* 0x000fe20004000000 */
[----:B------:R0:W2:Y:S01]  /*07f0*/  @!UP1 SYNCS.EXCH.64 URZ, [UR6+0x78], UR4 ;  /* 0x00007804063f95b2 */ /* 0x0000a20008000100 */
[----:B------:R-:W-:Y:S01]  /*0800*/  @P3 SEL R6, RZ, 0x1, P4 ;  /* 0x00000001ff063807 */ /* 0x000fe20002000000 */
[----:B------:R-:W-:Y:S01]  /*0810*/  NOP ;  /* 0x0000000000007918 */ /* 0x000fe20000000000 */
[----:B------:R-:W-:Y:S05]  /*0820*/  @!P1 BRA `(.L_x_3) ;  /* 0x0000000000089947 */ /* 0x000fea0003800000 */
[----:B-12-4-:R-:W-:Y:S01]  /*0830*/  UCGABAR_ARV ;  /* 0x00000000000079c7 */ /* 0x016fe20008000000 */
[----:B------:R-:W-:Y:S05]  /*0840*/  BRA `(.L_x_4) ;  /* 0x0000000000047947 */ /* 0x000fea0003800000 */
.L_x_3:
[----:B-12-4-:R-:W-:Y:S01]  /*0850*/  NOP ;  /* 0x0000000000007918 */ /* 0x016fe20000000000 */
.L_x_4:
[----:B------:R-:W1:Y:S01]  /*0860*/  LDC R4, c[0x0][0x75c] ;  /* 0x0001d700ff047b82 */ /* 0x000e620000000800 */
[----:B------:R-:W-:Y:S01]  /*0870*/  IMAD.MOV.U32 R5, RZ, RZ, RZ ;  /* 0x000000ffff057224 */ /* 0x000fe200078e00ff */
[----:B-1----:R-:W-:Y:S01]  /*0880*/  ISETP.NE.AND P3, PT, R4, 0x1, PT ;  /* 0x000000010400780c */ /* 0x002fe20003f65270 */
[----:B------:R-:W-:-:S12]  /*0890*/  IMAD.U32 R4, RZ, RZ, UR8 ;  /* 0x00000008ff047e24 */ /* 0x000fd8000f8e00ff */
[----:B------:R-:W1:Y:S01]  /*08a0*/  @P3 LDC R17, c[0x0][0x10] ;  /* 0x00000400ff113b82 */ /* 0x000e620000000800 */
[----:B------:R-:W-:Y:S02]  /*08b0*/  @P3 IMAD.MOV.U32 R11, RZ, RZ, RZ ;  /* 0x000000ffff0b3224 */ /* 0x000fe400078e00ff */
[----:B------:R-:W-:-:S05]  /*08c0*/  @P3 IMAD.MOV.U32 R19, RZ, RZ, RZ ;  /* 0x000000ffff133224 */ /* 0x000fca00078e00ff */
[----:B------:R-:W2:Y:S01]  /*08d0*/  @!P3 LDC R15, c[0x0][0xc] ;  /* 0x00000300ff0fbb82 */ /* 0x000ea20000000800 */
[----:B-1----:R-:W-:-:S04]  /*08e0*/  @P3 IMAD.WIDE.U32 R16, R17, UR8, R10 ;  /* 0x0000000811103c25 */ /* 0x002fc8000f8e000a */
[----:B--2---:R-:W-:-:S04]  /*08f0*/  @!P3 IMAD.WIDE.U32 R14, R10, R15, R4 ;  /* 0x0000000f0a0eb225 */ /* 0x004fc800078e0004 */
[----:B------:R-:W-:Y:S02]  /*0900*/  @P3 IMAD.MOV.U32 R4, RZ, RZ, R16 ;  /* 0x000000ffff043224 */ /* 0x000fe400078e0010 */
[----:B------:R-:W-:Y:S02]  /*0910*/  @P3 IMAD.IADD R5, R17, 0x1, R19 ;  /* 0x0000000111053824 */ /* 0x000fe400078e0213 */
[----:B------:R-:W-:Y:S02]  /*0920*/  @!P3 IMAD.MOV.U32 R4, RZ, RZ, R14 ;  /* 0x000000ffff04b224 */ /* 0x000fe400078e000e */
[----:B------:R-:W-:Y:S01]  /*0930*/  @!P3 IMAD.MOV.U32 R5, RZ, RZ, R15 ;  /* 0x000000ffff05b224 */ /* 0x000fe200078e000f */
[----:B------:R-:W-:Y:S06]  /*0940*/  @!P1 BRA `(.L_x_5) ;  /* 0x00000000000c9947 */ /* 0x000fec0003800000 */
[----:B------:R-:W-:Y:S01]  /*0950*/  UCGABAR_WAIT ;  /* 0x0000000000007dc7 */ /* 0x000fe20008000000 */
[----:B------:R-:W-:Y:S01]  /*0960*/  CCTL.IVALL ;  /* 0x00000000ff00798f */ /* 0x000fe20002000000 */
[----:B------:R-:W-:Y:S05]  /*0970*/  BRA `(.L_x_6) ;  /* 0x0000000000047947 */ /* 0x000fea0003800000 */
.L_x_5:
[----:B------:R-:W-:Y:S06]  /*0980*/  BAR.SYNC.DEFER_BLOCKING 0x0 ;  /* 0x0000000000007b1d */ /* 0x000fec0000010000 */
.L_x_6:
[----:B------:R-:W-:Y:S05]  /*0990*/  @!P2 BRA `(.L_x_7) ;  /* 0x0000003c00e0a947 */ /* 0x000fea0003800000 */
[----:B------:R-:W-:-:S13]  /*09a0*/  ISETP.GT.U32.AND P0, PT, R18, 0x1, PT ;  /* 0x000000011200780c */ /* 0x000fda0003f04070 */
[----:B0-----:R-:W-:Y:S05]  /*09b0*/  @P0 EXIT ;  /* 0x000000000000094d */ /* 0x001fea0003800000 */
[----:B------:R-:W-:Y:S01]  /*09c0*/  ULDC.64 UR4, c[0x0][0x750] ;  /* 0x0001d40000047ab9 */ /* 0x000fe20000000a00 */
[----:B------:R-:W-:Y:S01]  /*09d0*/  PRMT R15, RZ, 0x7610, R15 ;  /* 0x00007610ff0f7816 */ /* 0x000fe2000000000f */
[----:B------:R-:W-:Y:S01]  /*09e0*/  IMAD.MOV.U32 R16, RZ, RZ, -0x1 ;  /* 0xffffffffff107424 */ /* 0x000fe200078e00ff */
[----:B------:R-:W-:Y:S01]  /*09f0*/  ISETP.GE.U32.AND P0, PT, R4, UR4, PT ;  /* 0x0000000404007c0c */ /* 0x000fe2000bf06070 */
[----:B------:R-:W-:Y:S02]  /*0a00*/  IMAD.MOV.U32 R20, RZ, RZ, -0x1 ;  /* 0xffffffffff147424 */ /* 0x000fe400078e00ff */
[----:B------:R-:W-:Y:S01]  /*0a10*/  IMAD.MOV.U32 R14, RZ, RZ, -0x1 ;  /* 0xffffffffff0e7424 */ /* 0x000fe200078e00ff */
[----:B------:R-:W-:-:S13]  /*0a20*/  ISETP.GE.U32.AND.EX P0, PT, R5, UR5, PT, P0 ;  /* 0x0000000505007c0c */ /* 0x000fda000bf06100 */
[----:B------:R-:W-:Y:S05]  /*0a30*/  @P0 BRA `(.L_x_8) ;  /* 0x0000000400280947 */ /* 0x000fea0003800000 */
[----:B------:R-:W0:Y:S01]  /*0a40*/  LDC.64 R24, c[0x0][0x728] ;  /* 0x0001ca00ff187b82 */ /* 0x000e220000000a00 */
[----:B------:R-:W-:Y:S02]  /*0a50*/  IMAD.MOV.U32 R14, RZ, RZ, R4 ;  /* 0x000000ffff0e7224 */ /* 0x000fe400078e0004 */
[----:B------:R-:W-:-:S05]  /*0a60*/  IMAD.MOV.U32 R15, RZ, RZ, R5 ;  /* 0x000000ffff0f7224 */ /* 0x000fca00078e0005 */
[----:B------:R-:W1:Y:S08]  /*0a70*/  LDC R20, c[0x0][0x730] ;  /* 0x0001cc00ff147b82 */ /* 0x000e700000000800 */
[----:B------:R-:W2:Y:S01]  /*0a80*/  LDC.64 R26, c[0x0][0x720] ;  /* 0x0001c800ff1a7b82 */ /* 0x000ea20000000a00 */
[----:B0-----:R-:W-:-:S04]  /*0a90*/  ISETP.NE.U32.AND P0, PT, R24, RZ, PT ;  /* 0x000000ff1800720c */ /* 0x001fc80003f05070 */
[----:B------:R-:W-:-:S13]  /*0aa0*/  ISETP.NE.AND.EX P0, PT, R25, RZ, PT, P0 ;  /* 0x000000ff1900720c */ /* 0x000fda0003f05300 */
[----:B-12---:R-:W-:Y:S05]  /*0ab0*/  @!P0 BRA `(.L_x_9) ;  /* 0x0000000000288947 */ /* 0x006fea0003800000 */
[----:B------:R-:W0:Y:S02]  /*0ac0*/  LDC R9, c[0x0][0x734] ;  /* 0x0001cd00ff097b82 */ /* 0x000e240000000800 */
[----:B0-----:R-:W-:-:S05]  /*0ad0*/  IADD3 R9, P0, R4, R9, RZ ;  /* 0x0000000904097210 */ /* 0x001fca0007f1e0ff */
[----:B------:R-:W-:-:S04]  /*0ae0*/  IMAD.X R21, RZ, RZ, R5, P0 ;  /* 0x000000ffff157224 */ /* 0x000fc800000e0605 */
[----:B------:R-:W-:-:S04]  /*0af0*/  IMAD.WIDE.U32 R14, R21, R24, RZ ;  /* 0x00000018150e7225 */ /* 0x000fc800078e00ff */
[----:B------:R-:W-:-:S04]  /*0b00*/  IMAD.WIDE.U32 R16, P0, R9, R25, R14 ;  /* 0x0000001909107225 */ /* 0x000fc8000780000e */
[----:B------:R-:W-:-:S04]  /*0b10*/  IMAD.WIDE.U32 R14, R9, R24, RZ ;  /* 0x00000018090e7225 */ /* 0x000fc800078e00ff */
[----:B------:R-:W-:Y:S01]  /*0b20*/  IMAD.X R19, RZ, RZ, RZ, P0 ;  /* 0x000000ffff137224 */ /* 0x000fe200000e06ff */
[----:B------:R-:W-:Y:S01]  /*0b30*/  IADD3 RZ, P0, R15, R16, RZ ;  /* 0x000000100fff7210 */ /* 0x000fe20007f1e0ff */
[----:B------:R-:W-:-:S04]  /*0b40*/  IMAD.MOV.U32 R18, RZ, RZ, R17 ;  /* 0x000000ffff127224 */ /* 0x000fc800078e0011 */
[----:B------:R-:W-:-:S08]  /*0b50*/  IMAD.WIDE.U32.X R14, R21, R25, R18, P0 ;  /* 0x00000019150e7225 */ /* 0x000fd000000e0412 */
.L_x_9:
[----:B------:R-:W0:Y:S01]  /*0b60*/  LDC.64 R30, c[0x0][0x740] ;  /* 0x0001d000ff1e7b82 */ /* 0x000e220000000a00 */
[--C-:B------:R-:W-:Y:S01]  /*0b70*/  SHF.R.U64 R29, R14, R20, R15.reuse ;  /* 0x000000140e1d7219 */ /* 0x100fe2000000120f */
[----:B------:R-:W-:Y:S01]  /*0b80*/  IMAD R33, R13, R22, R10 ;  /* 0x000000160d217224 */ /* 0x000fe200078e020a */
[----:B------:R-:W-:Y:S01]  /*0b90*/  SHF.R.U32.HI R9, RZ, R20, R15 ;  /* 0x00000014ff097219 */ /* 0x000fe2000001160f */
[----:B------:R-:W-:Y:S01]  /*0ba0*/  IMAD.MOV.U32 R25, RZ, RZ, 0x1 ;  /* 0x00000001ff197424 */ /* 0x000fe200078e00ff */
[----:B------:R-:W-:-:S03]  /*0bb0*/  IADD3 R11, P0, RZ, -R29, RZ ;  /* 0x8000001dff0b7210 */ /* 0x000fc60007f1e0ff */
[----:B------:R-:W1:Y:S02]  /*0bc0*/  LDC R24, c[0x0][0x718] ;  /* 0x0001c600ff187b82 */ /* 0x000e640000000800 */
[----:B------:R-:W-:Y:S02]  /*0bd0*/  IMAD.X R9, RZ, RZ, ~R9, P0 ;  /* 0x000000ffff097224 */ /* 0x000fe400000e0e09 */
[----:B------:R-:W-:-:S04]  /*0be0*/  IMAD.WIDE.U32 R14, R11, R26, R4 ;  /* 0x0000001a0b0e7225 */ /* 0x000fc800078e0004 */
[----:B------:R-:W2:Y:S01]  /*0bf0*/  LDC R20, c[0x0][0x708] ;  /* 0x0001c200ff147b82 */ /* 0x000ea20000000800 */
[----:B------:R-:W-:Y:S02]  /*0c00*/  IMAD R16, R9, R26, RZ ;  /* 0x0000001a09107224 */ /* 0x000fe400078e02ff */
[----:B------:R-:W-:Y:S02]  /*0c10*/  IMAD.MOV.U32 R9, RZ, RZ, -0x1 ;  /* 0xffffffffff097424 */ /* 0x000fe400078e00ff */
[----:B------:R-:W-:-:S03]  /*0c20*/  IMAD R11, R11, R27, R16 ;  /* 0x0000001b0b0b7224 */ /* 0x000fc600078e0210 */
[----:B------:R-:W3:Y:S01]  /*0c30*/  LDC R28, c[0x0][0x758] ;  /* 0x0001d600ff1c7b82 */ /* 0x000ee20000000800 */
[----:B------:R-:W-:Y:S01]  /*0c40*/  IMAD.IADD R11, R15, 0x1, R11 ;  /* 0x000000010f0b7824 */ /* 0x000fe200078e020b */
[----:B0-----:R-:W-:-:S04]  /*0c50*/  ISETP.NE.U32.AND P0, PT, R30, RZ, PT ;  /* 0x000000ff1e00720c */ /* 0x001fc80003f05070 */
[----:B------:R-:W-:Y:S02]  /*0c60*/  ISETP.NE.AND.EX P0, PT, R31, RZ, PT, P0 ;  /* 0x000000ff1f00720c */ /* 0x000fe40003f05300 */
[----:B------:R-:W0:Y:S01]  /*0c70*/  LDC R26, c[0x0][0x700] ;  /* 0x0001c000ff1a7b82 */ /* 0x000e220000000800 */
[-CC-:B-1----:R-:W-:Y:S02]  /*0c80*/  SHF.R.U64 R18, R14, R24.reuse, R11.reuse ;  /* 0x000000180e127219 */ /* 0x182fe4000000120b */
[----:B------:R-:W-:-:S05]  /*0c90*/  SHF.R.U32.HI R11, RZ, R24, R11 ;  /* 0x00000018ff0b7219 */ /* 0x000fca000001160b */
[----:B------:R-:W1:Y:S01]  /*0ca0*/  LDC R21, c[0x0][0x748] ;  /* 0x0001d200ff157b82 */ /* 0x000e620000000800 */
[-CC-:B--2---:R-:W-:Y:S02]  /*0cb0*/  SHF.R.U64 R24, R18, R20.reuse, R11.reuse ;  /* 0x0000001412187219 */ /* 0x184fe4000000120b */
[----:B------:R-:W-:-:S05]  /*0cc0*/  SHF.R.U32.HI R11, RZ, R20, R11 ;  /* 0x00000014ff0b7219 */ /* 0x000fca000001160b */
[----:B------:R-:W2:Y:S01]  /*0cd0*/  LDC R23, c[0x0][0x738] ;  /* 0x0001ce00ff177b82 */ /* 0x000ea20000000800 */
[-CC-:B---3--:R-:W-:Y:S02]  /*0ce0*/  SHF.R.U64 R20, R24, R28.reuse, R11.reuse ;  /* 0x0000001c18147219 */ /* 0x188fe4000000120b */
[-C--:B------:R-:W-:Y:S02]  /*0cf0*/  SHF.L.U32 R9, R9, R28.reuse, RZ ;  /* 0x0000001c09097219 */ /* 0x080fe400000006ff */
[----:B------:R-:W-:Y:S01]  /*0d00*/  SHF.R.U32.HI R11, RZ, R28, R11 ;  /* 0x0000001cff0b7219 */ /* 0x000fe2000001160b */
[----:B------:R-:W-:Y:S01]  /*0d10*/  IMAD.MOV.U32 R10, RZ, RZ, R20 ;  /* 0x000000ffff0a7224 */ /* 0x000fe200078e0014 */
[----:B------:R-:W-:Y:S01]  /*0d20*/  LOP3.LUT R13, RZ, R9, RZ, 0x33, !PT ;  /* 0x00000009ff0d7212 */ /* 0x000fe200078e33ff */
[----:B------:R-:W3:Y:S01]  /*0d30*/  LDC R27, c[0x0][0x710] ;  /* 0x0001c400ff1b7b82 */ /* 0x000ee20000000800 */
[----:B------:R-:W-:Y:S05]  /*0d40*/  @!P0 BRA `(.L_x_10) ;  /* 0x0000000000288947 */ /* 0x000fea0003800000 */
[----:B------:R-:W4:Y:S02]  /*0d50*/  LDC R9, c[0x0][0x74c] ;  /* 0x0001d300ff097b82 */ /* 0x000f240000000800 */
[----:B----4-:R-:W-:-:S05]  /*0d60*/  IADD3 R9, P0, R20, R9, RZ ;  /* 0x0000000914097210 */ /* 0x010fca0007f1e0ff */
        /* <DEDUP_REMOVED lines=8> */
.L_x_10:
[----:B-1----:R-:W-:Y:S01]  /*0df0*/  SHF.R.U64 R11, R10, R21, R11 ;  /* 0x000000150a0b7219 */ /* 0x002fe2000000120b */
[----:B------:R-:W-:Y:S01]  /*0e00*/  IMAD.MOV.U32 R15, RZ, RZ, 0x1 ;  /* 0x00000001ff0f7424 */ /* 0x000fe200078e00ff */
[----:B------:R-:W-:Y:S01]  /*0e10*/  LOP3.LUT R10, R24, R13, RZ, 0xc0, !PT ;  /* 0x0000000d180a7212 */ /* 0x000fe200078ec0ff */
[----:B0-----:R-:W-:Y:S01]  /*0e20*/  VIADD R13, R26, 0xffffffff ;  /* 0xffffffff1a0d7836 */ /* 0x001fe20000000000 */
[----:B------:R-:W-:Y:S01]  /*0e30*/  SHF.L.U32 R9, R25, R28, RZ ;  /* 0x0000001c19097219 */ /* 0x000fe200000006ff */
[----:B------:R-:W-:Y:S01]  /*0e40*/  IMAD.MOV R14, RZ, RZ, -R11 ;  /* 0x000000ffff0e7224 */ /* 0x000fe200078e0a0b */
[----:B------:R-:W-:Y:S02]  /*0e50*/  SEL R12, R12, R33, !P3 ;  /* 0x000000210c0c7207 */ /* 0x000fe40005800000 */
[----:B------:R-:W-:Y:S01]  /*0e60*/  LOP3.LUT R13, R18, R13, RZ, 0xc0, !PT ;  /* 0x0000000d120d7212 */ /* 0x000fe200078ec0ff */
[----:B------:R-:W-:Y:S02]  /*0e70*/  IMAD R11, R9, R11, R10 ;  /* 0x0000000b090b7224 */ /* 0x000fe400078e020a */
[----:B--2---:R-:W-:-:S02]  /*0e80*/  IMAD R9, R14, R23, R20 ;  /* 0x000000170e097224 */ /* 0x004fc400078e0214 */
[----:B---3--:R-:W-:Y:S02]  /*0e90*/  IMAD R12, R11, R27, R12 ;  /* 0x0000001b0b0c7224 */ /* 0x008fe400078e020c */
[----:B------:R-:W-:Y:S02]  /*0ea0*/  IMAD R9, R9, R26, R13 ;  /* 0x0000001a09097224 */ /* 0x000fe400078e020d */
[----:B------:R-:W-:-:S03]  /*0eb0*/  IMAD.MOV.U32 R14, RZ, RZ, R29 ;  /* 0x000000ffff0e7224 */ /* 0x000fc600078e001d */
[----:B------:R-:W-:Y:S02]  /*0ec0*/  SEL R20, R9, R12, !P3 ;  /* 0x0000000c09147207 */ /* 0x000fe40005800000 */
[----:B------:R-:W-:-:S07]  /*0ed0*/  SEL R16, R12, R9, !P3 ;  /* 0x000000090c107207 */ /* 0x000fce0005800000 */
.L_x_8:
[----:B------:R-:W-:-:S08]  /*0ee0*/  NOP ;  /* 0x0000000000007918 */ /* 0x000fd00000000000 */
[----:B------:R-:W0:Y:S02]  /*0ef0*/  USETMAXREG.TRY_ALLOC.CTAPOOL UP0, 0xe8 ;  /* 0x000000e8000079c8 */ /* 0x000e240008000600 */
[----:B0-----:R-:W-:-:S13]  /*0f00*/  PLOP3.LUT P0, PT, PT, PT, UP0, 0x80, 0x0 ;  /* 0x000000000000781c */ /* 0x001fda0003f0f008 */
[----:B------:R-:W-:Y:S05]  /*0f10*/  @!P0 BRA `(.L_x_8) ;  /* 0xfffffffc00f08947 */ /* 0x000fea000383ffff */
[----:B------:R-:W-:Y:S01]  /*0f20*/  ULDC.64 UR4, c[0x0][0x698] ;  /* 0x0001a60000047ab9 */ /* 0x000fe20000000a00 */
[----:B------:R-:W-:Y:S01]  /*0f30*/  ULDC.64 UR14, c[0x0][0x208] ;  /* 0x00008200000e7ab9 */ /* 0x000fe20000000a00 */
[----:B------:R-:W-:-:S04]  /*0f40*/  ISETP.NE.U32.AND P0, PT, RZ, UR4, PT ;  /* 0x00000004ff007c0c */ /* 0x000fc8000bf05070 */
[----:B------:R-:W-:-:S13]  /*0f50*/  ISETP.NE.AND.EX P0, PT, RZ, UR5, PT, P0 ;  /* 0x00000005ff007c0c */ /* 0x000fda000bf05300 */
[----:B------:R-:W-:Y:S05]  /*0f60*/  @!P0 BRA `(.L_x_11) ;  /* 0x00000000001c8947 */ /* 0x000fea0003800000 */
[----:B------:R-:W0:Y:S02]  /*0f70*/  LDC.64 R10, c[0x0][0x698] ;  /* 0x0001a600ff0a7b82 */ /* 0x000e240000000a00 */
[----:B0-----:R-:W2:Y:S02]  /*0f80*/  LDG.E.64 R10, desc[UR14][R10.64] ;  /* 0x0000000e0a0a7981 */ /* 0x001ea4000c1e1b00 */
[----:B--2---:R-:W-:-:S04]  /*0f90*/  ISETP.NE.U32.AND P0, PT, R10, RZ, PT ;  /* 0x000000ff0a00720c */ /* 0x004fc80003f05070 */
[----:B------:R-:W-:-:S13]  /*0fa0*/  ISETP.NE.AND.EX P0, PT, R11, RZ, PT, P0 ;  /* 0x000000ff0b00720c */ /* 0x000fda0003f05300 */
[----:B------:R-:W-:Y:S05]  /*0fb0*/  @!P0 BRA `(.L_x_11) ;  /* 0x0000000000088947 */ /* 0x000fea0003800000 */
[----:B------:R0:W5:Y:S01]  /*0fc0*/  LD.E R9, desc[UR14][R10.64] ;  /* 0x0000000e0a097980 */ /* 0x000162000c101900 */
[----:B------:R-:W-:Y:S05]  /*0fd0*/  BRA `(.L_x_12) ;  /* 0x0000000000207947 */ /* 0x000fea0003800000 */
.L_x_11:
[----:B------:R-:W-:Y:S02]  /*0fe0*/  ULDC.64 UR4, c[0x0][0x688] ;  /* 0x0001a20000047ab9 */ /* 0x000fe40000000a00 */
[----:B------:R-:W-:-:S04]  /*0ff0*/  ISETP.NE.U32.AND P0, PT, RZ, UR4, PT ;  /* 0x00000004ff007c0c */ /* 0x000fc8000bf05070 */
[----:B------:R-:W-:-:S13]  /*1000*/  ISETP.NE.AND.EX P0, PT, RZ, UR5, PT, P0 ;  /* 0x00000005ff007c0c */ /* 0x000fda000bf05300 */
[----:B------:R-:W-:Y:S05]  /*1010*/  @!P0 BRA `(.L_x_13) ;  /* 0x00000000000c8947 */ /* 0x000fea0003800000 */
[----:B------:R-:W0:Y:S02]  /*1020*/  LDC.64 R10, c[0x0][0x688] ;  /* 0x0001a200ff0a7b82 */ /* 0x000e240000000a00 */
[----:B0-----:R1:W5:Y:S01]  /*1030*/  LDG.E R9, desc[UR14][R10.64] ;  /* 0x0000000e0a097981 */ /* 0x001362000c1e1900 */
[----:B------:R-:W-:Y:S05]  /*1040*/  BRA `(.L_x_12) ;  /* 0x0000000000047947 */ /* 0x000fea0003800000 */
.L_x_13:
[----:B------:R-:W2:Y:S02]  /*1050*/  LDC R9, c[0x0][0x680] ;  /* 0x0001a000ff097b82 */ /* 0x000ea40000000800 */
.L_x_12:
[----:B------:R-:W-:Y:S02]  /*1060*/  ULDC.64 UR4, c[0x0][0x6a0] ;  /* 0x0001a80000047ab9 */ /* 0x000fe40000000a00 */
[----:B------:R-:W-:-:S04]  /*1070*/  ISETP.NE.U32.AND P0, PT, RZ, UR4, PT ;  /* 0x00000004ff007c0c */ /* 0x000fc8000bf05070 */
[----:B------:R-:W-:-:S13]  /*1080*/  ISETP.NE.AND.EX P0, PT, RZ, UR5, PT, P0 ;  /* 0x00000005ff007c0c */ /* 0x000fda000bf05300 */
[----:B------:R-:W-:Y:S05]  /*1090*/  @!P0 BRA `(.L_x_14) ;  /* 0x00000000001c8947 */ /* 0x000fea0003800000 */
[----:B01----:R-:W0:Y:S02]  /*10a0*/  LDC.64 R10, c[0x0][0x6a0] ;  /* 0x0001a800ff0a7b82 */ /* 0x003e240000000a00 */
[----:B0-----:R-:W3:Y:S02]  /*10b0*/  LDG.E.64 R10, desc[UR14][R10.64] ;  /* 0x0000000e0a0a7981 */ /* 0x001ee4000c1e1b00 */
[----:B---3--:R-:W-:-:S04]  /*10c0*/  ISETP.NE.U32.AND P0, PT, R10, RZ, PT ;  /* 0x000000ff0a00720c */ /* 0x008fc80003f05070 */
[----:B------:R-:W-:-:S13]  /*10d0*/  ISETP.NE.AND.EX P0, PT, R11, RZ, PT, P0 ;  /* 0x000000ff0b00720c */ /* 0x000fda0003f05300 */
[----:B------:R-:W-:Y:S05]  /*10e0*/  @!P0 BRA `(.L_x_14) ;  /* 0x0000000000088947 */ /* 0x000fea0003800000 */
[----:B------:R0:W5:Y:S01]  /*10f0*/  LD.E R10, desc[UR14][R10.64] ;  /* 0x0000000e0a0a7980 */ /* 0x000162000c101900 */
[----:B------:R-:W-:Y:S05]  /*1100*/  BRA `(.L_x_15) ;  /* 0x0000000000207947 */ /* 0x000fea0003800000 */
.L_x_14:
[----:B------:R-:W-:Y:S02]  /*1110*/  ULDC.64 UR4, c[0x0][0x690] ;  /* 0x0001a40000047ab9 */ /* 0x000fe40000000a00 */
[----:B------:R-:W-:-:S04]  /*1120*/  ISETP.NE.U32.AND P0, PT, RZ, UR4, PT ;  /* 0x00000004ff007c0c */ /* 0x000fc8000bf05070 */
[----:B------:R-:W-:-:S13]  /*1130*/  ISETP.NE.AND.EX P0, PT, RZ, UR5, PT, P0 ;  /* 0x00000005ff007c0c */ /* 0x000fda000bf05300 */
[----:B------:R-:W-:Y:S05]  /*1140*/  @!P0 BRA `(.L_x_16) ;  /* 0x00000000000c8947 */ /* 0x000fea0003800000 */
[----:B01----:R-:W0:Y:S02]  /*1150*/  LDC.64 R10, c[0x0][0x690] ;  /* 0x0001a400ff0a7b82 */ /* 0x003e240000000a00 */
[----:B0-----:R1:W5:Y:S01]  /*1160*/  LDG.E R10, desc[UR14][R10.64] ;  /* 0x0000000e0a0a7981 */ /* 0x001362000c1e1900 */
[----:B------:R-:W-:Y:S05]  /*1170*/  BRA `(.L_x_15) ;  /* 0x0000000000047947 */ /* 0x000fea0003800000 */
.L_x_16:
[----:B01----:R-:W3:Y:S02]  /*1180*/  LDC R10, c[0x0][0x684] ;  /* 0x0001a100ff0a7b82 */ /* 0x003ee40000000800 */
.L_x_15:
[----:B------:R-:W-:-:S13]  /*1190*/  LOP3.LUT P0, RZ, R15, 0xff, RZ, 0xc0, !PT ;  /* 0x000000ff0fff7812 */ /* 0x000fda000780c0ff */
[----:B------:R-:W-:Y:S05]  /*11a0*/  @!P0 EXIT ;  /* 0x000000000000894d */ /* 0x000fea0003800000 */
[----:B------:R-:W-:Y:S01]  /*11b0*/  ULDC UR4, c[0x0][0x28c] ;  /* 0x0000a30000047ab9 */ /* 0x000fe20000000800 */
[----:B------:R-:W-:Y:S01]  /*11c0*/  LOP3.LUT R62, R2, 0x1, RZ, 0xfc, !PT ;  /* 0x00000001023e7812 */ /* 0x000fe200078efcff */
[----:B------:R-:W-:-:S04]  /*11d0*/  UIADD3 UR4, UR4, 0x7f, URZ ;  /* 0x0000007f04047890 */ /* 0x000fc8000fffe03f */
[----:B------:R-:W-:-:S04]  /*11e0*/  USHF.R.S32.HI UR5, URZ, 0x1f, UR4 ;  /* 0x0000001f3f057899 */ /* 0x000fc80008011404 */
[----:B------:R-:W-:-:S03]  /*11f0*/  ULEA.HI UR5, UR5, UR4, URZ, 0x7 ;  /* 0x0000000405057291 */ /* 0x000fc6000f8f383f */
[----:B------:R-:W-:Y:S01]  /*1200*/  UMOV UR4, URZ ;  /* 0x0000003f00047c82 */ /* 0x000fe20008000000 */
[----:B------:R-:W-:-:S03]  /*1210*/  USHF.R.S32.HI UR6, URZ, 0x7, UR5 ;  /* 0x000000073f067899 */ /* 0x000fc60008011405 */
[----:B------:R-:W-:-:S09]  /*1220*/  UMOV UR5, URZ ;  /* 0x0000003f00057c82 */ /* 0x000fd20008000000 */
.L_x_89:
[----:B01----:R-:W-:Y:S02]  /*1230*/  LOP3.LUT R11, R0, 0x80, RZ, 0xc0, !PT ;  /* 0x00000080000b7812 */ /* 0x003fe400078ec0ff */
[----:B------:R-:W-:Y:S02]  /*1240*/  CS2R R54, SRZ ;  /* 0x0000000000367805 */ /* 0x000fe4000001ff00 */
[----:B------:R-:W-:Y:S02]  /*1250*/  CS2R R24, SRZ ;  /* 0x0000000000187805 */ /* 0x000fe4000001ff00 */
[----:B--2---:R-:W-:Y:S02]  /*1260*/  CS2R R26, SRZ ;  /* 0x00000000001a7805 */ /* 0x004fe4000001ff00 */
[----:B------:R-:W-:Y:S02]  /*1270*/  SHF.R.U32.HI R12, RZ, 0x7, R11 ;  /* 0x00000007ff0c7819 */ /* 0x000fe4000001160b */
[----:B------:R-:W-:-:S02]  /*1280*/  CS2R R28, SRZ ;  /* 0x00000000001c7805 */ /* 0x000fc4000001ff00 */
[----:B------:R-:W-:Y:S02]  /*1290*/  VIMNMX R11, RZ, UR6, PT ;  /* 0x00000006ff0b7c48 */ /* 0x000fe4000bfe0100 */
[----:B------:R-:W-:Y:S02]  /*12a0*/  CS2R R30, SRZ ;  /* 0x00000000001e7805 */ /* 0x000fe4000001ff00 */
[----:B----4-:R-:W-:Y:S02]  /*12b0*/  CS2R R32, SRZ ;  /* 0x0000000000207805 */ /* 0x010fe4000001ff00 */
[----:B------:R-:W-:Y:S01]  /*12c0*/  CS2R R34, SRZ ;  /* 0x0000000000227805 */ /* 0x000fe2000001ff00 */
[----:B------:R-:W0:Y:S01]  /*12d0*/  SHFL.IDX PT, R12, R12, RZ, 0x1f ;  /* 0x00001fff0c0c7589 */ /* 0x000e2200000e0000 */
[----:B------:R-:W-:Y:S02]  /*12e0*/  IADD3 R11, -R11, UR6, RZ ;  /* 0x000000060b0b7c10 */ /* 0x000fe4000fffe1ff */
[----:B------:R-:W-:-:S02]  /*12f0*/  CS2R R36, SRZ ;  /* 0x0000000000247805 */ /* 0x000fc4000001ff00 */
[----:B------:R-:W-:Y:S02]  /*1300*/  CS2R R38, SRZ ;  /* 0x0000000000267805 */ /* 0x000fe4000001ff00 */
[----:B------:R-:W-:Y:S02]  /*1310*/  CS2R R40, SRZ ;  /* 0x0000000000287805 */ /* 0x000fe4000001ff00 */
[----:B------:R-:W-:Y:S02]  /*1320*/  ISETP.GE.AND P0, PT, R11, 0x1, PT ;  /* 0x000000010b00780c */ /* 0x000fe40003f06270 */
[----:B------:R-:W-:Y:S02]  /*1330*/  CS2R R42, SRZ ;  /* 0x00000000002a7805 */ /* 0x000fe4000001ff00 */
[----:B------:R-:W-:Y:S02]  /*1340*/  CS2R R44, SRZ ;  /* 0x00000000002c7805 */ /* 0x000fe4000001ff00 */
[----:B------:R-:W-:-:S02]  /*1350*/  CS2R R46, SRZ ;  /* 0x00000000002e7805 */ /* 0x000fc4000001ff00 */
[----:B------:R-:W-:Y:S02]  /*1360*/  CS2R R48, SRZ ;  /* 0x0000000000307805 */ /* 0x000fe4000001ff00 */
[----:B------:R-:W-:Y:S02]  /*1370*/  CS2R R50, SRZ ;  /* 0x0000000000327805 */ /* 0x000fe4000001ff00 */
[----:B------:R-:W-:Y:S02]  /*1380*/  CS2R R52, SRZ ;  /* 0x0000000000347805 */ /* 0x000fe4000001ff00 */
[----:B0-----:R-:W-:Y:S01]  /*1390*/  R2UR UR7, R12 ;  /* 0x000000000c0772ca */ /* 0x001fe200000e0000 */
[----:B---3-5:R-:W-:-:S14]  /*13a0*/  @!P0 BRA `(.L_x_17) ;  /* 0x0000000400648947 */ /* 0x028fdc0003800000 */
[----:B------:R-:W0:Y:S01]  /*13b0*/  S2UR UR10, SR_CgaCtaId ;  /* 0x00000000000a79c3 */ /* 0x000e220000008800 */
[----:B------:R-:W-:Y:S01]  /*13c0*/  ULEA.HI UR8, UR7, UR7, URZ, 0x1 ;  /* 0x0000000707087291 */ /* 0x000fe2000f8f083f */
[----:B------:R-:W-:Y:S01]  /*13d0*/  IMAD.U32 R17, RZ, RZ, UR4 ;  /* 0x00000004ff117e24 */ /* 0x000fe2000f8e00ff */
[----:B------:R-:W-:Y:S01]  /*13e0*/  UMOV UR9, 0x400 ;  /* 0x0000040000097882 */ /* 0x000fe20000000000 */
[----:B------:R-:W-:Y:S01]  /*13f0*/  IMAD.U32 R12, RZ, RZ, UR5 ;  /* 0x00000005ff0c7e24 */ /* 0x000fe2000f8e00ff */
[----:B------:R-:W-:Y:S02]  /*1400*/  ULOP3.LUT UR8, UR8, 0x7fffe, URZ, 0xc0, !UPT ;  /* 0x0007fffe08087892 */ /* 0x000fe4000f8ec03f */
[----:B------:R-:W-:Y:S02]  /*1410*/  UPLOP3.LUT UP0, UPT, UPT, UPT, UPT, 0x40, 0x0 ;  /* 0x000000000000789c */ /* 0x000fe40003f0e870 */
[----:B------:R-:W-:Y:S01]  /*1420*/  UIADD3 UR8, UR7, -UR8, URZ ;  /* 0x8000000807087290 */ /* 0x000fe2000fffe03f */
[----:B------:R-:W-:Y:S01]  /*1430*/  UMOV UR12, UR5 ;  /* 0x00000005000c7c82 */ /* 0x000fe20008000000 */
[----:B0-----:R-:W-:-:S04]  /*1440*/  ULEA UR9, UR10, UR9, 0x18 ;  /* 0x000000090a097291 */ /* 0x001fc8000f8ec03f */
[----:B------:R-:W-:-:S04]  /*1450*/  ULEA UR8, UR8, UR9, 0xd ;  /* 0x0000000908087291 */ /* 0x000fc8000f8e683f */
[----:B------:R-:W-:-:S04]  /*1460*/  UIADD3 UR8, UR8, 0x180, URZ ;  /* 0x0000018008087890 */ /* 0x000fc8000fffe03f */
[----:B------:R-:W-:-:S04]  /*1470*/  USHF.R.U32.HI UR8, URZ, 0x4, UR8 ;  /* 0x000000043f087899 */ /* 0x000fc80008011608 */
[----:B------:R-:W-:-:S12]  /*1480*/  ULOP3.LUT UR7, UR8, 0x3fff, URZ, 0xc0, !UPT ;  /* 0x00003fff08077892 */ /* 0x000fd8000f8ec03f */
.L_x_24:
[----:B------:R-:W-:-:S13]  /*1490*/  ISETP.NE.AND P1, PT, R62, 0x3, PT ;  /* 0x000000033e00780c */ /* 0x000fda0003f25270 */
[----:B0-----:R-:W-:Y:S05]  /*14a0*/  @!P1 BRA `(.L_x_18) ;  /* 0x0000000000049947 */ /* 0x001fea0003800000 */
[----:B------:R-:W-:Y:S01]  /*14b0*/  BPT.TRAP 0x1 ;  /* 0x000000040000795c */ /* 0x000fe20000300000 */
.L_x_18:
[----:B------:R-:W0:Y:S01]  /*14c0*/  S2UR UR9, SR_CgaCtaId ;  /* 0x00000000000979c3 */ /* 0x000e220000008800 */
[----:B------:R-:W-:Y:S01]  /*14d0*/  UMOV UR8, 0x400 ;  /* 0x0000040000087882 */ /* 0x000fe20000000000 */
[----:B------:R-:W-:Y:S01]  /*14e0*/  SHF.L.U32 R15, R17, 0x1f, RZ ;  /* 0x0000001f110f7819 */ /* 0x000fe200000006ff */
[----:B0-----:R-:W-:-:S04]  /*14f0*/  ULEA UR17, UR9, UR8, 0x18 ;  /* 0x0000000809117291 */ /* 0x001fc8000f8ec03f */
[----:B------:R-:W-:-:S09]  /*1500*/  ULEA UR8, UR12, UR17, 0x3 ;  /* 0x000000110c087291 */ /* 0x000fd2000f8e183f */
[----:B------:R0:W1:Y:S01]  /*1510*/  SYNCS.PHASECHK.TRANS64.TRYWAIT P0, [UR8], R15 ;  /* 0x0000000fff0075a7 */ /* 0x0000620008000148 */
[----:B------:R-:W-:Y:S05]  /*1520*/  @!P1 BRA `(.L_x_19) ;  /* 0x0000000000049947 */ /* 0x000fea0003800000 */
[----:B------:R-:W-:Y:S01]  /*1530*/  BPT.TRAP 0x1 ;  /* 0x000000040000795c */ /* 0x000fe20000300000 */
.L_x_19:
[C---:B------:R-:W-:Y:S02]  /*1540*/  IMAD.SHL.U32 R13, R0.reuse, 0x40, RZ ;  /* 0x00000040000d7824 */ /* 0x040fe400078e00ff */
[C---:B------:R-:W-:Y:S02]  /*1550*/  IMAD.SHL.U32 R18, R0.reuse, 0x400, RZ ;  /* 0x0000040000127824 */ /* 0x040fe400078e00ff */
[----:B------:R-:W-:Y:S01]  /*1560*/  IMAD.SHL.U32 R22, R0, 0x20, RZ ;  /* 0x0000002000167824 */ /* 0x000fe200078e00ff */
[----:B------:R-:W-:-:S04]  /*1570*/  LOP3.LUT R13, R13, 0x3800, RZ, 0xc0, !PT ;  /* 0x000038000d0d7812 */ /* 0x000fc800078ec0ff */
[----:B------:R-:W-:Y:S01]  /*1580*/  LOP3.LUT R13, R13, 0x400, R18, 0xf8, !PT ;  /* 0x000004000d0d7812 */ /* 0x000fe200078ef812 */
[----:B------:R-:W-:-:S03]  /*1590*/  IMAD.U32 R18, RZ, RZ, UR12 ;  /* 0x0000000cff127e24 */ /* 0x000fc6000f8e00ff */
[----:B------:R-:W-:-:S04]  /*15a0*/  LOP3.LUT R13, R13, 0x380, R22, 0xf8, !PT ;  /* 0x000003800d0d7812 */ /* 0x000fc800078ef816 */
[----:B------:R-:W-:-:S05]  /*15b0*/  SHF.R.U32.HI R13, RZ, 0x3, R13 ;  /* 0x00000003ff0d7819 */ /* 0x000fca000001160d */
[----:B------:R-:W-:Y:S01]  /*15c0*/  IMAD R13, R18, 0x800, R13 ;  /* 0x00000800120d7824 */ /* 0x000fe200078e020d */
[----:B-1----:R-:W-:Y:S06]  /*15d0*/  @P0 BRA `(.L_x_20) ;  /* 0x0000000000080947 */ /* 0x002fec0003800000 */
[----:B------:R-:W1:Y:S02]  /*15e0*/  SYNCS.PHASECHK.TRANS64.TRYWAIT P0, [UR8], R15 ;  /* 0x0000000fff0075a7 */ /* 0x000e640008000148 */
[----:B-1----:R-:W-:Y:S05]  /*15f0*/  @!P0 BRA `(.L_x_21) ;  /* 0x0000004800c88947 */ /* 0x002fea0003800000 */
.L_x_20:
[----:B------:R-:W4:Y:S01]  /*1600*/  LDS.128 R56, [R13+UR17+0x30180] ;  /* 0x030180110d387984 */ /* 0x000f220008000c00 */
[----:B------:R-:W-:Y:S02]  /*1610*/  UIADD3 UR8, UR17, 0x18180, URZ ;  /* 0x0001818011087890 */ /* 0x000fe4000fffe03f */
[----:B------:R-:W-:Y:S02]  /*1620*/  ULOP3.LUT UR13, UR7, 0x10000, URZ, 0xfc, !UPT ;  /* 0x00010000070d7892 */ /* 0x000fe4000f8efc3f */
[----:B------:R-:W-:Y:S02]  /*1630*/  USHF.R.U32.HI UR8, URZ, 0x4, UR8 ;  /* 0x000000043f087899 */ /* 0x000fe40008011608 */
[----:B------:R-:W-:Y:S02]  /*1640*/  ULEA UR13, UR12, UR13, 0xa ;  /* 0x0000000d0c0d7291 */ /* 0x000fe4000f8e503f */
[----:B------:R-:W-:Y:S01]  /*1650*/  ULOP3.LUT UR8, UR8, 0x3fff, URZ, 0xc0, !UPT ;  /* 0x00003fff08087892 */ /* 0x000fe2000f8ec03f */
[----:B------:R-:W-:Y:S01]  /*1660*/  UMOV UR9, 0x40000040 ;  /* 0x4000004000097882 */ /* 0x000fe20000000000 */
[----:B------:R-:W-:-:S02]  /*1670*/  UMOV UR11, 0x40000040 ;  /* 0x40000040000b7882 */ /* 0x000fc40000000000 */
[----:B------:R-:W-:-:S04]  /*1680*/  ULOP3.LUT UR8, UR8, 0x10000, URZ, 0xfc, !UPT ;  /* 0x0001000008087892 */ /* 0x000fc8000f8efc3f */
[----:B------:R-:W-:-:S03]  /*1690*/  ULEA UR16, UR12, UR8, 0xa ;  /* 0x000000080c107291 */ /* 0x000fc6000f8e503f */
[----:B------:R-:W-:-:S04]  /*16a0*/  UMOV UR8, UR13 ;  /* 0x0000000d00087c82 */ /* 0x000fc80008000000 */
[----:B------:R-:W-:Y:S01]  /*16b0*/  UMOV UR10, UR16 ;  /* 0x00000010000a7c82 */ /* 0x000fe20008000000 */
[----:B----4-:R-:W-:-:S06]  /*16c0*/  WARPGROUP.ARRIVE ;  /* 0x00000000000079c5 */ /* 0x010fcc0000000000 */
[----:B------:R-:W-:Y:S01]  /*16d0*/  HGMMA.SP.64x64x32.F32.BF16 R24, gdesc[UR8], R24, UP0, R56, 0x0 ;  /* 0x08e03800081879f0 */ /* 0x000fe2000bf01a18 */
[----:B------:R-:W-:Y:S02]  /*16e0*/  UIADD3 UR8, UR13, 0x2, URZ ;  /* 0x000000020d087890 */ /* 0x000fe4000fffe03f */
[----:B------:R-:W-:Y:S01]  /*16f0*/  UIADD3 UR10, UR16, 0x4, URZ ;  /* 0x00000004100a7890 */ /* 0x000fe2000fffe03f */
[----:B------:R-:W-:Y:S01]  /*1700*/  UMOV UR9, 0x40000040 ;  /* 0x4000004000097882 */ /* 0x000fe20000000000 */
[----:B------:R-:W-:-:S07]  /*1710*/  UMOV UR11, 0x40000040 ;  /* 0x40000040000b7882 */ /* 0x000fce0000000000 */
[----:B------:R-:W-:Y:S01]  /*1720*/  HGMMA.SP.64x64x32.F32.BF16 R24, gdesc[UR8], R24, R57, 0x0 ;  /* 0x08e03900081879f0 */ /* 0x000fe20008701a18 */
        /* <DEDUP_REMOVED lines=9> */
[----:B------:R-:W-:Y:S03]  /*17c0*/  HGMMA.SP.64x64x32.F32.BF16 R24, gdesc[UR8], R24, R59, 0x0, gsb0 ;  /* 0x08e03b00081879f0 */ /* 0x000fe60008001a18 */
[----:B------:R-:W-:Y:S02]  /*17d0*/  WARPGROUP.DEPBAR.LE gsb0, 0x0 ;  /* 0x00008000000079c5 */ /* 0x000fe40000010000 */
[----:B------:R-:W-:Y:S05]  /*17e0*/  @!P1 BRA `(.L_x_22) ;  /* 0x0000000000049947 */ /* 0x000fea0003800000 */
[----:B------:R-:W-:Y:S01]  /*17f0*/  BPT.TRAP 0x1 ;  /* 0x000000040000795c */ /* 0x000fe20000300000 */
.L_x_22:
[----:B------:R-:W-:-:S13]  /*1800*/  LOP3.LUT P0, RZ, R6, R3, RZ, 0xc0, !PT ;  /* 0x0000000306ff7212 */ /* 0x000fda000780c0ff */
[----:B------:R-:W-:-:S05]  /*1810*/  @P0 LEA R13, R12, UR17, 0x3 ;  /* 0x000000110c0d0c11 */ /* 0x000fca000f8e18ff */
[----:B-1----:R-:W-:-:S05]  /*1820*/  @P0 VIADD R18, R13, 0x30 ;  /* 0x000000300d120836 */ /* 0x002fca0000000000 */
[----:B------:R-:W-:-:S04]  /*1830*/  @P0 PRMT R18, R7, 0x654, R18 ;  /* 0x0000065407120816 */ /* 0x000fc80000000012 */
[----:B------:R1:W-:Y:S01]  /*1840*/  @P0 SYNCS.ARRIVE.TRANS64.RED.A1T0 RZ, [R18+URZ], RZ ;  /* 0x000000ff12ff09a7 */ /* 0x0003e2000810043f */
[----:B------:R-:W-:-:S13]  /*1850*/  ISETP.GT.U32.AND P0, PT, R2, 0x1, PT ;  /* 0x000000010200780c */ /* 0x000fda0003f04070 */
[----:B-1----:R-:W-:Y:S05]  /*1860*/  @P0 BRA `(.L_x_23) ;  /* 0x0000000000040947 */ /* 0x002fea0003800000 */
[----:B------:R-:W-:Y:S01]  /*1870*/  BPT.TRAP 0x1 ;  /* 0x000000040000795c */ /* 0x000fe20000300000 */
.L_x_23:
[----:B------:R-:W-:Y:S01]  /*1880*/  UIADD3 UR12, UR12, 0x1, URZ ;  /* 0x000000010c0c7890 */ /* 0x000fe2000fffe03f */
[C---:B------:R-:W-:Y:S01]  /*1890*/  ISETP.GT.AND P1, PT, R11.reuse, 0x1, PT ;  /* 0x000000010b00780c */ /* 0x040fe20003f24270 */
[----:B------:R-:W-:Y:S02]  /*18a0*/  VIADD R12, R12, 0x1 ;  /* 0x000000010c0c7836 */ /* 0x000fe40000000000 */
[----:B------:R-:W-:Y:S01]  /*18b0*/  UISETP.NE.AND UP0, UPT, UR12, 0x6, UPT ;  /* 0x000000060c00788c */ /* 0x000fe2000bf05270 */
[----:B------:R-:W-:Y:S02]  /*18c0*/  VIADD R11, R11, 0xffffffff ;  /* 0xffffffff0b0b7836 */ /* 0x000fe40000000000 */
[C---:B------:R-:W-:Y:S01]  /*18d0*/  ISETP.NE.AND P0, PT, R12.reuse, 0x6, PT ;  /* 0x000000060c00780c */ /* 0x040fe20003f05270 */
[----:B------:R-:W-:Y:S02]  /*18e0*/  USEL UR8, URZ, 0x1, UP0 ;  /* 0x000000013f087887 */ /* 0x000fe40008000000 */
[----:B------:R-:W-:Y:S01]  /*18f0*/  USEL UR12, UR12, URZ, UP0 ;  /* 0x0000003f0c0c7287 */ /* 0x000fe20008000000 */
[----:B------:R-:W-:Y:S01]  /*1900*/  SEL R12, R12, RZ, P0 ;  /* 0x000000ff0c0c7207 */ /* 0x000fe20000000000 */
[----:B------:R-:W-:-:S02]  /*1910*/  UPLOP3.LUT UP0, UPT, UPT, UPT, UPT, 0x80, 0x0 ;  /* 0x000000000000789c */ /* 0x000fc40003f0f070 */
[----:B------:R-:W-:Y:S01]  /*1920*/  LOP3.LUT R17, R17, UR8, RZ, 0x3c, !PT ;  /* 0x0000000811117c12 */ /* 0x000fe2000f8e3cff */
[----:B------:R-:W-:Y:S08]  /*1930*/  @P1 BRA `(.L_x_24) ;  /* 0xfffffff800d41947 */ /* 0x000ff0000383ffff */
.L_x_17:
[----:B------:R-:W1:Y:S01]  /*1940*/  LDC R21, c[0x0][0x288] ;  /* 0x0000a200ff157b82 */ /* 0x000e620000000800 */
[----:B------:R-:W-:Y:S01]  /*1950*/  LOP3.LUT R11, R0, 0x60, RZ, 0xc0, !PT ;  /* 0x00000060000b7812 */ /* 0x000fe200078ec0ff */
[----:B------:R-:W-:Y:S01]  /*1960*/  IMAD.SHL.U32 R22, R20, 0x40, RZ ;  /* 0x0000004014167824 */ /* 0x000fe200078e00ff */
[--C-:B------:R-:W-:Y:S01]  /*1970*/  SHF.R.U32.HI R12, RZ, 0x2, R0.reuse ;  /* 0x00000002ff0c7819 */ /* 0x100fe20000011600 */
[----:B------:R-:W-:Y:S01]  /*1980*/  UIADD3 UR5, UR6, UR5, URZ ;  /* 0x0000000506057290 */ /* 0x000fe2000fffe03f */
[----:B------:R-:W-:Y:S01]  /*1990*/  SHF.R.U32.HI R11, RZ, 0x5, R11 ;  /* 0x00000005ff0b7819 */ /* 0x000fe2000001160b */
[----:B------:R-:W-:Y:S01]  /*19a0*/  ULDC UR12, c[0x0][0x284] ;  /* 0x0000a100000c7ab9 */ /* 0x000fe20000000800 */
[----:B------:R-:W-:Y:S01]  /*19b0*/  LOP3.LUT R12, R12, 0x7, RZ, 0xc0, !PT ;  /* 0x000000070c0c7812 */ /* 0x000fe200078ec0ff */
[----:B------:R-:W-:Y:S01]  /*19c0*/  UISETP.GT.U32.AND UP0, UPT, UR5, 0x5, UPT ;  /* 0x000000050500788c */ /* 0x000fe2000bf04070 */
[----:B------:R-:W-:Y:S01]  /*19d0*/  SHF.R.U32.HI R18, RZ, 0x1, R0 ;  /* 0x00000001ff127819 */ /* 0x000fe20000011600 */
[----:B------:R-:W-:Y:S01]  /*19e0*/  IMAD.SHL.U32 R13, R11, 0x10, RZ ;  /* 0x000000100b0d7824 */ /* 0x000fe200078e00ff */
[----:B------:R-:W-:Y:S01]  /*19f0*/  UISETP.GE.U32.AND UP1, UPT, UR6, 0x6, UPT ;  /* 0x000000060600788c */ /* 0x000fe2000bf26070 */
[----:B------:R-:W-:Y:S01]  /*1a00*/  SHF.R.S32.HI R23, RZ, 0x1f, R14 ;  /* 0x0000001fff177819 */ /* 0x000fe2000001140e */
[----:B------:R-:W-:Y:S01]  /*1a10*/  UISETP.LT.U32.AND UP0, UPT, UR6, 0x6, UP0 ;  /* 0x000000060600788c */ /* 0x000fe20008701070 */
[----:B------:R-:W-:-:S02]  /*1a20*/  WARPGROUP.DEPBAR.LE gsb0, 0x0 ;  /* 0x00008000000079c5 */ /* 0x000fc40000010000 */
[--C-:B------:R-:W-:Y:S01]  /*1a30*/  LOP3.LUT R13, R13, 0xfffffff0, R12.reuse, 0xe2, !PT ;  /* 0xfffffff00d0d7812 */ /* 0x100fe200078ee20c */
[----:B------:R-:W-:Y:S01]  /*1a40*/  IMAD R12, R11, -0x10, -R12 ;  /* 0xfffffff00b0c7824 */ /* 0x000fe200078e0a0c */
[----:B------:R-:W-:Y:S01]  /*1a50*/  LOP3.LUT R11, R8, 0x1, RZ, 0xc0, !PT ;  /* 0x00000001080b7812 */ /* 0x000fe200078ec0ff */
[----:B------:R-:W-:Y:S01]  /*1a60*/  UIMAD.WIDE.U32 UR8, UR5, -0x55555555, URZ ;  /* 0xaaaaaaab050878a5 */ /* 0x000fe2000f8e003f */
[----:B------:R-:W-:Y:S01]  /*1a70*/  LOP3.LUT R18, R13, 0x40, R18, 0xf8, !PT ;  /* 0x000000400d127812 */ /* 0x000fe200078ef812 */
[----:B------:R-:W-:Y:S01]  /*1a80*/  IMAD.SHL.U32 R13, R16, 0x80, RZ ;  /* 0x00000080100d7824 */ /* 0x000fe200078e00ff */
[----:B------:R-:W-:Y:S01]  /*1a90*/  USEL UR7, URZ, 0x1, !UP0 ;  /* 0x000000013f077887 */ /* 0x000fe2000c000000 */
[----:B------:R-:W-:Y:S01]  /*1aa0*/  IMAD R12, R11, -0x40, R12 ;  /* 0xffffffc00b0c7824 */ /* 0x000fe200078e020c */
[----:B-1----:R-:W-:Y:S01]  /*1ab0*/  ISETP.GE.AND P0, PT, R22, R21, PT ;  /* 0x000000151600720c */ /* 0x002fe20003f06270 */
[----:B------:R-:W-:Y:S01]  /*1ac0*/  ULDC.64 UR10, c[0x0][0x6d0] ;  /* 0x0001b400000a7ab9 */ /* 0x000fe20000000a00 */
[----:B------:R-:W-:Y:S01]  /*1ad0*/  LOP3.LUT R18, R18, R13, RZ, 0xfc, !PT ;  /* 0x0000000d12127212 */ /* 0x000fe200078efcff */
[----:B0-----:R-:W-:Y:S01]  /*1ae0*/  IMAD R15, R23, UR10, RZ ;  /* 0x0000000a170f7c24 */ /* 0x001fe2000f8e02ff */
[----:B------:R-:W-:Y:S01]  /*1af0*/  ISETP.GE.OR P0, PT, R13, UR12, P0 ;  /* 0x0000000c0d007c0c */ /* 0x000fe20008706670 */
[----:B------:R-:W-:Y:S01]  /*1b00*/  USHF.R.U32.HI UR8, URZ, 0x2, UR9 ;  /* 0x000000023f087899 */ /* 0x000fe20008011609 */
[----:B------:R-:W-:Y:S01]  /*1b10*/  LOP3.LUT R11, R0, 0x3, RZ, 0xc0, !PT ;  /* 0x00000003000b7812 */ /* 0x000fe200078ec0ff */
[----:B------:R-:W-:Y:S01]  /*1b20*/  ULOP3.LUT UR4, UR4, UR7, URZ, 0x3c, !UPT ;  /* 0x0000000704047292 */ /* 0x000fe2000f8e3c3f */
[--C-:B------:R-:W-:Y:S01]  /*1b30*/  SHF.R.S32.HI R19, RZ, 0x1f, R18.reuse ;  /* 0x0000001fff137819 */ /* 0x100fe20000011412 */
[C---:B------:R-:W-:Y:S01]  /*1b40*/  IMAD R15, R14.reuse, UR11, R15 ;  /* 0x0000000b0e0f7c24 */ /* 0x040fe2000f8e020f */
[----:B------:R-:W-:Y:S01]  /*1b50*/  UIMAD UR5, UR8, -0x6, UR5 ;  /* 0xfffffffa080578a4 */ /* 0x000fe2000f8e0205 */
[----:B------:R-:W-:Y:S01]  /*1b60*/  IMAD R11, R11, -0x2, R21 ;  /* 0xfffffffe0b0b7824 */ /* 0x000fe200078e0215 */
[----:B------:R-:W-:Y:S01]  /*1b70*/  @UP1 ULOP3.LUT UR4, UR4, 0x1, UR8, 0x78, !UPT ;  /* 0x0000000104041892 */ /* 0x000fe2000f8e7808 */
[----:B------:R-:W-:Y:S01]  /*1b80*/  IMAD.WIDE.U32 R16, R14, UR10, R18 ;  /* 0x0000000a0e107c25 */ /* 0x000fe2000f8e0012 */
[----:B------:R-:W-:-:S03]  /*1b90*/  IADD3 R12, -R13, UR12, R12 ;  /* 0x0000000c0d0c7c10 */ /* 0x000fc6000fffe10c */
[----:B------:R-:W-:Y:S02]  /*1ba0*/  IMAD.IADD R13, R11, 0x1, -R22 ;  /* 0x000000010b0d7824 */ /* 0x000fe400078e0a16 */
[----:B------:R-:W-:Y:S02]  /*1bb0*/  IMAD.IADD R17, R17, 0x1, R15 ;  /* 0x0000000111117824 */ /* 0x000fe400078e020f */
[----:B------:R-:W-:Y:S01]  /*1bc0*/  IMAD.MOV.U32 R11, RZ, RZ, -0x1 ;  /* 0xffffffffff0b7424 */ /* 0x000fe200078e00ff */
[----:B------:R-:W-:Y:S06]  /*1bd0*/  @P0 BRA `(.L_x_25) ;  /* 0x0000002400a40947 */ /* 0x000fec0003800000 */
[----:B------:R-:W0:Y:S01]  /*1be0*/  LDC.64 R68, c[0x0][0x6c8] ;  /* 0x0001b200ff447b82 */ /* 0x000e220000000a00 */
[----:B---3-5:R-:W-:Y:S01]  /*1bf0*/  FSETP.NEU.AND P1, PT, R10, RZ, PT ;  /* 0x000000ff0a00720b */ /* 0x028fe20003f2d000 */
[----:B------:R-:W-:Y:S01]  /*1c00*/  IMAD.WIDE R20, R20, 0x40, RZ ;  /* 0x0000004014147825 */ /* 0x000fe200078e02ff */
[----:B------:R-:W-:Y:S01]  /*1c10*/  ISETP.GT.AND P0, PT, R13, RZ, PT ;  /* 0x000000ff0d00720c */ /* 0x000fe20003f04270 */
[----:B------:R-:W-:Y:S02]  /*1c20*/  BSSY B0, `(.L_x_25) ;  /* 0x0000264000007945 */ /* 0x000fe40003800000 */
[----:B------:R-:W-:Y:S01]  /*1c30*/  IMAD.SHL.U32 R15, R0, 0x2, RZ ;  /* 0x00000002000f7824 */ /* 0x000fe200078e00ff */
[----:B------:R-:W-:-:S04]  /*1c40*/  ISETP.GT.AND P5, PT, R12, RZ, P0 ;  /* 0x000000ff0c00720c */ /* 0x000fc800007a4270 */
[----:B------:R-:W-:Y:S01]  /*1c50*/  LOP3.LUT R71, R20, 0x6, R15, 0xf8, !PT ;  /* 0x0000000614477812 */ /* 0x000fe200078ef80f */
[----:B0-----:R-:W-:-:S04]  /*1c60*/  IMAD R22, R21, R68, RZ ;  /* 0x0000004415167224 */ /* 0x001fc800078e02ff */
[----:B------:R-:W-:-:S04]  /*1c70*/  IMAD.WIDE.U32 R58, R71, R68, R16 ;  /* 0x00000044473a7225 */ /* 0x000fc800078e0010 */
[----:B------:R-:W-:-:S04]  /*1c80*/  IMAD R15, R71, R69, R22 ;  /* 0x00000045470f7224 */ /* 0x000fc800078e0216 */
[----:B------:R-:W-:Y:S01]  /*1c90*/  IMAD.IADD R57, R59, 0x1, R15 ;  /* 0x000000013b397824 */ /* 0x000fe200078e020f */
[----:B------:R-:W-:Y:S06]  /*1ca0*/  @!P1 BRA `(.L_x_26) ;  /* 0x0000001800b09947 */ /* 0x000fec0003800000 */
[----:B------:R-:W-:Y:S01]  /*1cb0*/  ULDC.64 UR8, c[0x0][0x6b8] ;  /* 0x0001ae0000087ab9 */ /* 0x000fe20000000a00 */
[----:B------:R-:W-:Y:S01]  /*1cc0*/  ULDC.64 UR12, c[0x0][0x6b0] ;  /* 0x0001ac00000c7ab9 */ /* 0x000fe20000000a00 */
[----:B------:R-:W-:Y:S01]  /*1cd0*/  IMAD R15, R23, UR8, RZ ;  /* 0x00000008170f7c24 */ /* 0x000fe2000f8e02ff */
[----:B------:R-:W-:Y:S01]  /*1ce0*/  ULDC.64 UR16, c[0x0][0x6a8] ;  /* 0x0001aa0000107ab9 */ /* 0x000fe20000000a00 */
[----:B------:R-:W-:Y:S01]  /*1cf0*/  IMAD R20, R21, UR12, RZ ;  /* 0x0000000c15147c24 */ /* 0x000fe2000f8e02ff */
[----:B------:R-:W-:Y:S01]  /*1d00*/  ULDC.64 UR10, c[0x0][0x6c0] ;  /* 0x0001b000000a7ab9 */ /* 0x000fe20000000a00 */
[----:B------:R-:W-:-:S04]  /*1d10*/  IMAD.WIDE.U32 R60, R14, UR8, R18 ;  /* 0x000000080e3c7c25 */ /* 0x000fc8000f8e0012 */
[----:B------:R-:W-:Y:S02]  /*1d20*/  IMAD R63, R14, UR9, R15 ;  /* 0x000000090e3f7c24 */ /* 0x000fe4000f8e020f */
[----:B------:R-:W-:Y:S02]  /*1d30*/  IMAD R67, R71, UR13, R20 ;  /* 0x0000000d47437c24 */ /* 0x000fe4000f8e0214 */
[----:B------:R-:W-:Y:S02]  /*1d40*/  IMAD.IADD R21, R61, 0x1, R63 ;  /* 0x000000013d157824 */ /* 0x000fe400078e023f */
[----:B------:R-:W-:-:S04]  /*1d50*/  IMAD.MOV.U32 R20, RZ, RZ, R60 ;  /* 0x000000ffff147224 */ /* 0x000fc800078e003c */
[----:B------:R-:W-:-:S04]  /*1d60*/  IMAD.WIDE.U32 R16, R71, UR12, R20 ;  /* 0x0000000c47107c25 */ /* 0x000fc8000f8e0014 */
[----:B------:R-:W-:Y:S01]  /*1d70*/  IMAD.IADD R15, R17, 0x1, R67 ;  /* 0x00000001110f7824 */ /* 0x000fe200078e0243 */
[----:B------:R-:W-:-:S04]  /*1d80*/  LEA R22, P1, R16, UR16, 0x2 ;  /* 0x0000001010167c11 */ /* 0x000fc8000f8210ff */
[----:B------:R-:W-:Y:S02]  /*1d90*/  LEA.HI.X R23, R16, UR17, R15, 0x2, P1 ;  /* 0x0000001110177c11 */ /* 0x000fe400088f140f */
[----:B------:R-:W0:Y:S03]  /*1da0*/  LDC.64 R16, c[0x0][0x6b0] ;  /* 0x0001ac00ff107b82 */ /* 0x000e260000000a00 */
[----:B------:R-:W3:Y:S01]  /*1db0*/  @P5 LDG.E.LTC128B R15, desc[UR14][R22.64] ;  /* 0x0000000e160f5981 */ /* 0x000ee2000c1e1920 */
[----:B------:R-:W-:Y:S01]  /*1dc0*/  LEA R56, P1, R58, UR10, 0x2 ;  /* 0x0000000a3a387c11 */ /* 0x000fe2000f8210ff */
[----:B------:R-:W-:Y:S01]  /*1dd0*/  BSSY B1, `(.L_x_27) ;  /* 0x0000015000017945 */ /* 0x000fe20003800000 */
[----:B------:R-:W-:Y:S02]  /*1de0*/  ISETP.GT.AND P0, PT, R12, 0x8, P0 ;  /* 0x000000080c00780c */ /* 0x000fe40000704270 */
[----:B------:R-:W-:-:S02]  /*1df0*/  LEA.HI.X R57, R58, UR11, R57, 0x2, P1 ;  /* 0x0000000b3a397c11 */ /* 0x000fc400088f1439 */
[----:B------:R-:W-:Y:S02]  /*1e00*/  ISETP.GT.AND P1, PT, R13, 0x1, PT ;  /* 0x000000010d00780c */ /* 0x000fe40003f24270 */
[----:B------:R-:W-:Y:S01]  /*1e10*/  LEA R58, P6, R68, R56, 0x2 ;  /* 0x00000038443a7211 */ /* 0x000fe200078c10ff */
[----:B0-----:R-:W-:-:S04]  /*1e20*/  IMAD.WIDE.U32 R64, R71, UR12, R16 ;  /* 0x0000000c47407c25 */ /* 0x001fc8000f8e0010 */
[----:B------:R-:W-:Y:S01]  /*1e30*/  IMAD.IADD R65, R67, 0x1, R65 ;  /* 0x0000000143417824 */ /* 0x000fe200078e0241 */
[-C--:B------:R-:W-:Y:S01]  /*1e40*/  IADD3 R61, P2, R60, R64.reuse, RZ ;  /* 0x000000403c3d7210 */ /* 0x080fe20007f5e0ff */
[----:B------:R-:W-:Y:S01]  /*1e50*/  IMAD.WIDE.U32 R16, R71, UR12, R18 ;  /* 0x0000000c47107c25 */ /* 0x000fe2000f8e0012 */
[----:B------:R-:W-:-:S03]  /*1e60*/  IADD3 R60, P4, R18, R64, RZ ;  /* 0x00000040123c7210 */ /* 0x000fc60007f9e0ff */
[----:B------:R-:W-:Y:S02]  /*1e70*/  IMAD.IADD R17, R67, 0x1, R17 ;  /* 0x0000000143117824 */ /* 0x000fe400078e0211 */
[----:B------:R-:W-:-:S04]  /*1e80*/  IMAD.WIDE.U32 R16, R14, UR8, R16 ;  /* 0x000000080e107c25 */ /* 0x000fc8000f8e0010 */
[----:B---3--:R-:W-:-:S04]  /*1e90*/  FMUL R59, R15, R10 ;  /* 0x0000000a0f3b7220 */ /* 0x008fc80000400000 */
[----:B--2---:R-:W-:Y:S01]  /*1ea0*/  FFMA R73, R24, R9, R59 ;  /* 0x0000000918497223 */ /* 0x004fe2000000003b */
[----:B------:R-:W-:Y:S01]  /*1eb0*/  IMAD.X R24, R65, 0x1, R21, P2 ;  /* 0x0000000141187824 */ /* 0x000fe200010e0615 */
[----:B------:R-:W-:-:S03]  /*1ec0*/  LEA R20, P2, R61, UR16, 0x2 ;  /* 0x000000103d147c11 */ /* 0x000fc6000f8410ff */
[----:B------:R0:W-:Y:S01]  /*1ed0*/  @P5 STG.E desc[UR14][R56.64], R73 ;  /* 0x0000004938005986 */ /* 0x0001e2000c10190e */
[----:B------:R-:W-:Y:S02]  /*1ee0*/  ISETP.GT.AND P5, PT, R12, RZ, P1 ;  /* 0x000000ff0c00720c */ /* 0x000fe40000fa4270 */
[----:B------:R-:W-:-:S11]  /*1ef0*/  LEA.HI.X R21, R61, UR17, R24, 0x2, P2 ;  /* 0x000000113d157c11 */ /* 0x000fd600090f1418 */
[----:B0-----:R-:W-:Y:S05]  /*1f00*/  @!P5 BRA `(.L_x_28) ;  /* 0x000000000004d947 */ /* 0x001fea0003800000 */
[----:B------:R0:W5:Y:S02]  /*1f10*/  LDG.E.LTC128B R15, desc[UR14][R20.64] ;  /* 0x0000000e140f7981 */ /* 0x000164000c1e1920 */
.L_x_28:
[----:B------:R-:W-:Y:S05]  /*1f20*/  BSYNC B1 ;  /* 0x0000000000017941 */ /* 0x000fea0003800000 */
.L_x_27:
[----:B-----5:R-:W-:Y:S01]  /*1f30*/  FMUL R18, R15, R10 ;  /* 0x0000000a0f127220 */ /* 0x020fe20000400000 */
[----:B------:R-:W-:Y:S01]  /*1f40*/  LEA.HI.X R59, R68, R57, R69, 0x2, P6 ;  /* 0x00000039443b7211 */ /* 0x000fe200030f1445 */
[----:B------:R-:W-:Y:S01]  /*1f50*/  IMAD.IADD R17, R63, 0x1, R17 ;  /* 0x000000013f117824 */ /* 0x000fe200078e0211 */
[C---:B------:R-:W-:Y:S01]  /*1f60*/  LEA R24, P2, R16.reuse, UR16, 0x2 ;  /* 0x0000001010187c11 */ /* 0x040fe2000f8410ff */
[----:B------:R-:W-:Y:S01]  /*1f70*/  FFMA R67, R25, R9, R18 ;  /* 0x0000000919437223 */ /* 0x000fe20000000012 */
[----:B------:R-:W-:Y:S01]  /*1f80*/  BSSY B1, `(.L_x_29) ;  /* 0x0000007000017945 */ /* 0x000fe20003800000 */
[----:B------:R-:W-:Y:S01]  /*1f90*/  IMAD.X R61, R19, 0x1, R65, P4 ;  /* 0x00000001133d7824 */ /* 0x000fe200020e0641 */
[----:B------:R-:W-:Y:S01]  /*1fa0*/  LEA.HI.X R25, R16, UR17, R17, 0x2, P2 ;  /* 0x0000001110197c11 */ /* 0x000fe200090f1411 */
[----:B------:R-:W-:Y:S01]  /*1fb0*/  IMAD.MOV.U32 R19, RZ, RZ, R15 ;  /* 0x000000ffff137224 */ /* 0x000fe200078e000f */
[----:B------:R1:W-:Y:S01]  /*1fc0*/  @P5 STG.E desc[UR14][R58.64], R67 ;  /* 0x000000433a005986 */ /* 0x0003e2000c10190e */
[----:B------:R-:W-:Y:S06]  /*1fd0*/  @!P0 BRA `(.L_x_30) ;  /* 0x0000000000048947 */ /* 0x000fec0003800000 */
[----:B------:R2:W5:Y:S02]  /*1fe0*/  LDG.E.LTC128B R19, desc[UR14][R24.64+0x20] ;  /* 0x0000200e18137981 */ /* 0x000564000c1e1920 */
.L_x_30:
[----:B------:R-:W-:Y:S05]  /*1ff0*/  BSYNC B1 ;  /* 0x0000000000017941 */ /* 0x000fea0003800000 */
.L_x_29:
[----:B------:R-:W-:-:S04]  /*2000*/  IMAD.WIDE.U32 R14, R14, UR8, R60 ;  /* 0x000000080e0e7c25 */ /* 0x000fc8000f8e003c */
[----:B-----5:R-:W-:Y:S01]  /*2010*/  FMUL R17, R19, R10 ;  /* 0x0000000a13117220 */ /* 0x020fe20000400000 */
[----:B------:R-:W-:Y:S01]  /*2020*/  ISETP.GT.AND P1, PT, R12, 0x8, P1 ;  /* 0x000000080c00780c */ /* 0x000fe20000f24270 */
[----:B------:R-:W-:Y:S01]  /*2030*/  USHF.L.U64.HI UR10, UR12, 0x5, UR13 ;  /* 0x000000050c0a7899 */ /* 0x000fe2000801020d */
[----:B------:R-:W-:Y:S01]  /*2040*/  IMAD.IADD R15, R63, 0x1, R15 ;  /* 0x000000013f0f7824 */ /* 0x000fe200078e020f */
[----:B------:R-:W-:Y:S01]  /*2050*/  LEA R16, P5, R14, UR16, 0x2 ;  /* 0x000000100e107c11 */ /* 0x000fe2000f8a10ff */
[----:B------:R-:W-:Y:S01]  /*2060*/  FFMA R61, R26, R9, R17 ;  /* 0x000000091a3d7223 */ /* 0x000fe20000000011 */
[----:B------:R-:W-:Y:S01]  /*2070*/  ISETP.GT.AND P2, PT, R13, 0x8, PT ;  /* 0x000000080d00780c */ /* 0x000fe20003f44270 */
[----:B------:R-:W-:Y:S01]  /*2080*/  USHF.L.U32 UR9, UR12, 0x5, URZ ;  /* 0x000000050c097899 */ /* 0x000fe2000800063f */
[----:B------:R-:W-:Y:S01]  /*2090*/  LEA.HI.X R17, R14, UR17, R15, 0x2, P5 ;  /* 0x000000110e117c11 */ /* 0x000fe2000a8f140f */
[----:B------:R-:W-:Y:S01]  /*20a0*/  @P0 IMAD.MOV.U32 R14, RZ, RZ, R56 ;  /* 0x000000ffff0e0224 */ /* 0x000fe200078e0038 */
[----:B------:R-:W-:Y:S01]  /*20b0*/  BSSY B1, `(.L_x_31) ;  /* 0x0000007000017945 */ /* 0x000fe20003800000 */
[----:B------:R-:W-:Y:S01]  /*20c0*/  @P0 IMAD.MOV.U32 R15, RZ, RZ, R57 ;  /* 0x000000ffff0f0224 */ /* 0x000fe200078e0039 */
[----:B------:R-:W-:Y:S01]  /*20d0*/  ISETP.GT.AND P4, PT, R12, RZ, P2 ;  /* 0x000000ff0c00720c */ /* 0x000fe20001784270 */
[----:B--2---:R-:W-:-:S03]  /*20e0*/  IMAD.MOV.U32 R25, RZ, RZ, R19 ;  /* 0x000000ffff197224 */ /* 0x004fc600078e0013 */
[----:B------:R2:W-:Y:S01]  /*20f0*/  @P0 STG.E desc[UR14][R14.64+0x20], R61 ;  /* 0x0000203d0e000986 */ /* 0x0005e2000c10190e */
[----:B------:R-:W-:Y:S08]  /*2100*/  @!P1 BRA `(.L_x_32) ;  /* 0x0000000000049947 */ /* 0x000ff00003800000 */
[----:B------:R3:W5:Y:S02]  /*2110*/  LDG.E.LTC128B R25, desc[UR14][R16.64+0x20] ;  /* 0x0000200e10197981 */ /* 0x000764000c1e1920 */
.L_x_32:
[----:B------:R-:W-:Y:S05]  /*2120*/  BSYNC B1 ;  /* 0x0000000000017941 */ /* 0x000fea0003800000 */
.L_x_31:
[----:B--2--5:R-:W-:Y:S01]  /*2130*/  FMUL R14, R25, R10 ;  /* 0x0000000a190e7220 */ /* 0x024fe20000400000 */
[----:B------:R-:W-:Y:S01]  /*2140*/  IADD3 R18, P0, R22, UR9, RZ ;  /* 0x0000000916127c10 */ /* 0x000fe2000ff1e0ff */
[----:B------:R-:W-:Y:S02]  /*2150*/  IMAD.MOV.U32 R63, RZ, RZ, R25 ;  /* 0x000000ffff3f7224 */ /* 0x000fe400078e0019 */
[----:B------:R-:W-:Y:S01]  /*2160*/  FFMA R61, R27, R9, R14 ;  /* 0x000000091b3d7223 */ /* 0x000fe2000000000e */
[----:B---3--:R-:W-:Y:S01]  /*2170*/  @P1 IMAD.MOV.U32 R16, RZ, RZ, R58 ;  /* 0x000000ffff101224 */ /* 0x008fe200078e003a */
[----:B------:R-:W-:Y:S01]  /*2180*/  IADD3.X R19, R23, UR10, RZ, P0, !PT ;  /* 0x0000000a17137c10 */ /* 0x000fe200087fe4ff */
[----:B------:R-:W-:-:S05]  /*2190*/  @P1 IMAD.MOV.U32 R17, RZ, RZ, R59 ;  /* 0x000000ffff111224 */ /* 0x000fca00078e003b */
[----:B------:R2:W-:Y:S04]  /*21a0*/  @P1 STG.E desc[UR14][R16.64+0x20], R61 ;  /* 0x0000203d10001986 */ /* 0x0005e8000c10190e */
[----:B------:R-:W3:Y:S01]  /*21b0*/  @P4 LDG.E.LTC128B R63, desc[UR14][R18.64] ;  /* 0x0000000e123f4981 */ /* 0x000ee2000c1e1920 */
[C---:B------:R-:W-:Y:S01]  /*21c0*/  IMAD.SHL.U32 R65, R68.reuse, 0x20, RZ ;  /* 0x0000002044417824 */ /* 0x040fe200078e00ff */
[----:B------:R-:W-:Y:S01]  /*21d0*/  SHF.L.U64.HI R15, R68, 0x5, R69 ;  /* 0x00000005440f7819 */ /* 0x000fe20000010245 */
[----:B------:R-:W-:Y:S01]  /*21e0*/  BSSY B1, `(.L_x_33) ;  /* 0x000000c000017945 */ /* 0x000fe20003800000 */
[----:B------:R-:W-:Y:S02]  /*21f0*/  ISETP.GT.AND P0, PT, R13, 0x9, PT ;  /* 0x000000090d00780c */ /* 0x000fe40003f04270 */
[----:B------:R-:W-:-:S02]  /*2200*/  IADD3 R24, P5, R65, R56, RZ ;  /* 0x0000003841187210 */ /* 0x000fc40007fbe0ff */
[----:B------:R-:W-:-:S03]  /*2210*/  ISETP.GT.AND P1, PT, R12, RZ, P0 ;  /* 0x000000ff0c00720c */ /* 0x000fc60000724270 */
[----:B------:R-:W-:Y:S01]  /*2220*/  IMAD.X R25, R15, 0x1, R57, P5 ;  /* 0x000000010f197824 */ /* 0x000fe200028e0639 */
[----:B------:R-:W-:Y:S01]  /*2230*/  IADD3 R26, P5, R20, UR9, RZ ;  /* 0x00000009141a7c10 */ /* 0x000fe2000ffbe0ff */
[----:B---3--:R-:W-:-:S04]  /*2240*/  FMUL R27, R63, R10 ;  /* 0x0000000a3f1b7220 */ /* 0x008fc80000400000 */
[----:B-1----:R-:W-:Y:S01]  /*2250*/  FFMA R67, R28, R9, R27 ;  /* 0x000000091c437223 */ /* 0x002fe2000000001b */
[----:B------:R-:W-:-:S04]  /*2260*/  IADD3.X R27, R21, UR10, RZ, P5, !PT ;  /* 0x0000000a151b7c10 */ /* 0x000fc8000affe4ff */
[----:B------:R2:W-:Y:S01]  /*2270*/  @P4 STG.E desc[UR14][R24.64], R67 ;  /* 0x0000004318004986 */ /* 0x0005e2000c10190e */
[----:B------:R-:W-:Y:S05]  /*2280*/  @!P1 BRA `(.L_x_34) ;  /* 0x0000000000049947 */ /* 0x000fea0003800000 */
[----:B------:R1:W5:Y:S02]  /*2290*/  LDG.E.LTC128B R63, desc[UR14][R26.64] ;  /* 0x0000000e1a3f7981 */ /* 0x000364000c1e1920 */
.L_x_34:
[----:B------:R-:W-:Y:S05]  /*22a0*/  BSYNC B1 ;  /* 0x0000000000017941 */ /* 0x000fea0003800000 */
.L_x_33:
[----:B------:R-:W-:Y:S01]  /*22b0*/  UIADD3 UR7, UP0, UR9, 0x20, URZ ;  /* 0x0000002009077890 */ /* 0x000fe2000ff1e03f */
[----:B------:R-:W-:Y:S01]  /*22c0*/  ISETP.GT.AND P2, PT, R12, 0x8, P2 ;  /* 0x000000080c00780c */ /* 0x000fe20001744270 */
[----:B-----5:R-:W-:Y:S01]  /*22d0*/  FMUL R14, R63, R10 ;  /* 0x0000000a3f0e7220 */ /* 0x020fe20000400000 */
[----:B------:R-:W-:Y:S01]  /*22e0*/  IADD3 R60, P4, R65, R58, RZ ;  /* 0x0000003a413c7210 */ /* 0x000fe20007f9e0ff */
[----:B------:R-:W-:Y:S02]  /*22f0*/  UIADD3.X UR8, URZ, UR10, URZ, UP0, !UPT ;  /* 0x0000000a3f087290 */ /* 0x000fe400087fe43f */
[----:B------:R-:W-:Y:S01]  /*2300*/  IADD3 R22, P5, R22, UR7, RZ ;  /* 0x0000000716167c10 */ /* 0x000fe2000ffbe0ff */
[----:B--2---:R-:W-:Y:S01]  /*2310*/  FFMA R67, R29, R9, R14 ;  /* 0x000000091d437223 */ /* 0x004fe2000000000e */
[----:B------:R-:W-:Y:S02]  /*2320*/  IMAD.X R61, R15, 0x1, R59, P4 ;  /* 0x000000010f3d7824 */ /* 0x000fe400020e063b */
[----:B------:R-:W-:-:S03]  /*2330*/  IADD3.X R23, R23, UR8, RZ, P5, !PT ;  /* 0x0000000817177c10 */ /* 0x000fc6000affe4ff */
[----:B------:R2:W-:Y:S04]  /*2340*/  @P1 STG.E desc[UR14][R60.64], R67 ;  /* 0x000000433c001986 */ /* 0x0005e8000c10190e */
[----:B------:R-:W3:Y:S01]  /*2350*/  @P2 LDG.E.LTC128B R63, desc[UR14][R22.64] ;  /* 0x0000000e163f2981 */ /* 0x000ee2000c1e1920 */
[----:B------:R-:W-:Y:S01]  /*2360*/  IADD3 R16, P1, R65, 0x20, RZ ;  /* 0x0000002041107810 */ /* 0x000fe20007f3e0ff */
[----:B------:R-:W-:Y:S01]  /*2370*/  BSSY B1, `(.L_x_35) ;  /* 0x000000c000017945 */ /* 0x000fe20003800000 */
[----:B------:R-:W-:Y:S02]  /*2380*/  ISETP.GT.AND P4, PT, R12, 0x8, P0 ;  /* 0x000000080c00780c */ /* 0x000fe40000784270 */
[----:B------:R-:W-:Y:S01]  /*2390*/  IADD3 R28, P5, R16, R56, RZ ;  /* 0x00000038101c7210 */ /* 0x000fe20007fbe0ff */
[----:B------:R-:W-:Y:S01]  /*23a0*/  IMAD.X R14, RZ, RZ, R15, P1 ;  /* 0x000000ffff0e7224 */ /* 0x000fe200008e060f */
[----:B0-----:R-:W-:-:S03]  /*23b0*/  IADD3 R20, P0, R20, UR7, RZ ;  /* 0x0000000714147c10 */ /* 0x001fc6000ff1e0ff */
[----:B------:R-:W-:Y:S01]  /*23c0*/  IMAD.X R29, R14, 0x1, R57, P5 ;  /* 0x000000010e1d7824 */ /* 0x000fe200028e0639 */
[----:B------:R-:W-:Y:S01]  /*23d0*/  IADD3.X R21, R21, UR8, RZ, P0, !PT ;  /* 0x0000000815157c10 */ /* 0x000fe200087fe4ff */
[----:B---3--:R-:W-:-:S04]  /*23e0*/  FMUL R17, R63, R10 ;  /* 0x0000000a3f117220 */ /* 0x008fc80000400000 */
[----:B------:R-:W-:-:S05]  /*23f0*/  FFMA R17, R30, R9, R17 ;  /* 0x000000091e117223 */ /* 0x000fca0000000011 */
[----:B------:R2:W-:Y:S01]  /*2400*/  @P2 STG.E desc[UR14][R28.64], R17 ;  /* 0x000000111c002986 */ /* 0x0005e2000c10190e */
[----:B------:R-:W-:Y:S05]  /*2410*/  @!P4 BRA `(.L_x_36) ;  /* 0x000000000004c947 */ /* 0x000fea0003800000 */
[----:B------:R0:W5:Y:S02]  /*2420*/  LDG.E.LTC128B R63, desc[UR14][R20.64] ;  /* 0x0000000e143f7981 */ /* 0x000164000c1e1920 */
.L_x_36:
[----:B------:R-:W-:Y:S05]  /*2430*/  BSYNC B1 ;  /* 0x0000000000017941 */ /* 0x000fea0003800000 */
.L_x_35:
[----:B0-----:R-:W-:Y:S01]  /*2440*/  IADD3 R20, P2, R16, R58, RZ ;  /* 0x0000003a10147210 */ /* 0x001fe20007f5e0ff */
[----:B-----5:R-:W-:Y:S01]  /*2450*/  FMUL R22, R63, R10 ;  /* 0x0000000a3f167220 */ /* 0x020fe20000400000 */
[C---:B------:R-:W-:Y:S01]  /*2460*/  ISETP.GT.AND P1, PT, R13.reuse, 0x10, PT ;  /* 0x000000100d00780c */ /* 0x040fe20003f24270 */
[----:B------:R-:W-:Y:S01]  /*2470*/  BSSY B1, `(.L_x_37) ;  /* 0x000000b000017945 */ /* 0x000fe20003800000 */
[----:B------:R-:W-:Y:S01]  /*2480*/  ISETP.GT.AND P0, PT, R13, 0x11, PT ;  /* 0x000000110d00780c */ /* 0x000fe20003f04270 */
[----:B------:R-:W-:Y:S01]  /*2490*/  FFMA R31, R31, R9, R22 ;  /* 0x000000091f1f7223 */ /* 0x000fe20000000016 */
[----:B------:R-:W-:Y:S01]  /*24a0*/  IMAD.X R21, R14, 0x1, R59, P2 ;  /* 0x000000010e157824 */ /* 0x000fe200010e063b */
[----:B------:R-:W-:Y:S02]  /*24b0*/  ISETP.GT.AND P5, PT, R12, RZ, P1 ;  /* 0x000000ff0c00720c */ /* 0x000fe40000fa4270 */
[----:B------:R-:W-:Y:S02]  /*24c0*/  IADD3 R22, P2, R18, UR9, RZ ;  /* 0x0000000912167c10 */ /* 0x000fe4000ff5e0ff */
[----:B------:R0:W-:Y:S01]  /*24d0*/  @P4 STG.E desc[UR14][R20.64], R31 ;  /* 0x0000001f14004986 */ /* 0x0001e2000c10190e */
[----:B--2---:R-:W-:-:S02]  /*24e0*/  IADD3 R28, P6, R24, R65, RZ ;  /* 0x00000041181c7210 */ /* 0x004fc40007fde0ff */
[----:B------:R-:W-:-:S06]  /*24f0*/  IADD3.X R23, R19, UR10, RZ, P2, !PT ;  /* 0x0000000a13177c10 */ /* 0x000fcc00097fe4ff */
[----:B------:R-:W-:Y:S05]  /*2500*/  @!P5 BRA `(.L_x_38) ;  /* 0x000000000004d947 */ /* 0x000fea0003800000 */
[----:B------:R2:W5:Y:S02]  /*2510*/  LDG.E.LTC128B R63, desc[UR14][R22.64] ;  /* 0x0000000e163f7981 */ /* 0x000564000c1e1920 */
.L_x_38:
[----:B------:R-:W-:Y:S05]  /*2520*/  BSYNC B1 ;  /* 0x0000000000017941 */ /* 0x000fea0003800000 */
.L_x_37:
[----:B-----5:R-:W-:Y:S01]  /*2530*/  FMUL R17, R63, R10 ;  /* 0x0000000a3f117220 */ /* 0x020fe20000400000 */
[----:B------:R-:W-:Y:S01]  /*2540*/  IMAD.X R29, R25, 0x1, R15, P6 ;  /* 0x00000001191d7824 */ /* 0x000fe200030e060f */
[----:B------:R-:W-:Y:S01]  /*2550*/  ISETP.GT.AND P2, PT, R12, RZ, P0 ;  /* 0x000000ff0c00720c */ /* 0x000fe20000744270 */
[----:B------:R-:W-:Y:S01]  /*2560*/  BSSY B1, `(.L_x_39) ;  /* 0x0000008000017945 */ /* 0x000fe20003800000 */
[----:B------:R-:W-:Y:S01]  /*2570*/  FFMA R17, R32, R9, R17 ;  /* 0x0000000920117223 */ /* 0x000fe20000000011 */
[----:B0-----:R-:W-:Y:S02]  /*2580*/  IADD3 R20, P6, R26, UR9, RZ ;  /* 0x000000091a147c10 */ /* 0x001fe4000ffde0ff */
[----:B------:R-:W-:Y:S02]  /*2590*/  IADD3 R30, P4, R60, R65, RZ ;  /* 0x000000413c1e7210 */ /* 0x000fe40007f9e0ff */
[----:B------:R0:W-:Y:S01]  /*25a0*/  @P5 STG.E desc[UR14][R28.64], R17 ;  /* 0x000000111c005986 */ /* 0x0001e2000c10190e */
[----:B------:R-:W-:-:S05]  /*25b0*/  IADD3.X R21, R27, UR10, RZ, P6, !PT ;  /* 0x0000000a1b157c10 */ /* 0x000fca000b7fe4ff */
[----:B------:R-:W-:Y:S05]  /*25c0*/  @!P2 BRA `(.L_x_40) ;  /* 0x000000000004a947 */ /* 0x000fea0003800000 */
[----:B------:R3:W5:Y:S02]  /*25d0*/  LDG.E.LTC128B R63, desc[UR14][R20.64] ;  /* 0x0000000e143f7981 */ /* 0x000764000c1e1920 */
.L_x_40:
[----:B------:R-:W-:Y:S05]  /*25e0*/  BSYNC B1 ;  /* 0x0000000000017941 */ /* 0x000fea0003800000 */
.L_x_39:
[----:B-----5:R-:W-:Y:S01]  /*25f0*/  FMUL R32, R63, R10 ;  /* 0x0000000a3f207220 */ /* 0x020fe20000400000 */
[----:B------:R-:W-:Y:S01]  /*2600*/  IMAD.X R31, R61, 0x1, R15, P4 ;  /* 0x000000013d1f7824 */ /* 0x000fe200020e060f */
[----:B------:R-:W-:Y:S01]  /*2610*/  ISETP.GT.AND P1, PT, R12, 0x8, P1 ;  /* 0x000000080c00780c */ /* 0x000fe20000f24270 */
[----:B------:R-:W-:Y:S01]  /*2620*/  BSSY B1, `(.L_x_41) ;  /* 0x0000008000017945 */ /* 0x000fe20003800000 */
[----:B------:R-:W-:Y:S01]  /*2630*/  FFMA R33, R33, R9, R32 ;  /* 0x0000000921217223 */ /* 0x000fe20000000020 */
[----:B------:R-:W-:Y:S02]  /*2640*/  IADD3 R18, P4, R18, UR7, RZ ;  /* 0x0000000712127c10 */ /* 0x000fe4000ff9e0ff */
[----:B------:R-:W-:Y:S02]  /*2650*/  IADD3 R32, P5, R16, R24, RZ ;  /* 0x0000001810207210 */ /* 0x000fe40007fbe0ff */
[----:B------:R4:W-:Y:S01]  /*2660*/  @P2 STG.E desc[UR14][R30.64], R33 ;  /* 0x000000211e002986 */ /* 0x0009e2000c10190e */
[----:B------:R-:W-:-:S05]  /*2670*/  IADD3.X R19, R19, UR8, RZ, P4, !PT ;  /* 0x0000000813137c10 */ /* 0x000fca000a7fe4ff */
[----:B------:R-:W-:Y:S05]  /*2680*/  @!P1 BRA `(.L_x_42) ;  /* 0x0000000000049947 */ /* 0x000fea0003800000 */
[----:B------:R0:W5:Y:S02]  /*2690*/  LDG.E.LTC128B R63, desc[UR14][R18.64] ;  /* 0x0000000e123f7981 */ /* 0x000164000c1e1920 */
.L_x_42:
[----:B------:R-:W-:Y:S05]  /*26a0*/  BSYNC B1 ;  /* 0x0000000000017941 */ /* 0x000fea0003800000 */
.L_x_41:
[----:B0----5:R-:W-:Y:S01]  /*26b0*/  FMUL R17, R63, R10 ;  /* 0x0000000a3f117220 */ /* 0x021fe20000400000 */
[----:B----4-:R-:W-:Y:S01]  /*26c0*/  IMAD.X R33, R14, 0x1, R25, P5 ;  /* 0x000000010e217824 */ /* 0x010fe200028e0619 */
[----:B------:R-:W-:Y:S01]  /*26d0*/  ISETP.GT.AND P2, PT, R12, 0x8, P0 ;  /* 0x000000080c00780c */ /* 0x000fe20000744270 */
[----:B------:R-:W-:Y:S01]  /*26e0*/  BSSY B1, `(.L_x_43) ;  /* 0x0000007000017945 */ /* 0x000fe20003800000 */
[----:B------:R-:W-:Y:S01]  /*26f0*/  FFMA R17, R34, R9, R17 ;  /* 0x0000000922117223 */ /* 0x000fe20000000011 */
[----:B------:R-:W-:-:S04]  /*2700*/  IADD3 R18, P0, R26, UR7, RZ ;  /* 0x000000071a127c10 */ /* 0x000fc8000ff1e0ff */
[----:B------:R0:W-:Y:S01]  /*2710*/  @P1 STG.E desc[UR14][R32.64], R17 ;  /* 0x0000001120001986 */ /* 0x0001e2000c10190e */
[----:B------:R-:W-:-:S05]  /*2720*/  IADD3.X R19, R27, UR8, RZ, P0, !PT ;  /* 0x000000081b137c10 */ /* 0x000fca00087fe4ff */
[----:B------:R-:W-:Y:S05]  /*2730*/  @!P2 BRA `(.L_x_44) ;  /* 0x000000000004a947 */ /* 0x000fea0003800000 */
[----:B------:R4:W5:Y:S02]  /*2740*/  LDG.E.LTC128B R63, desc[UR14][R18.64] ;  /* 0x0000000e123f7981 */ /* 0x000964000c1e1920 */
.L_x_44:
[----:B------:R-:W-:Y:S05]  /*2750*/  BSYNC B1 ;  /* 0x0000000000017941 */ /* 0x000fea0003800000 */
.L_x_43:
[----:B----4-:R-:W-:Y:S01]  /*2760*/  IADD3 R18, P5, R16, R60, RZ ;  /* 0x0000003c10127210 */ /* 0x010fe20007fbe0ff */
        /* <DEDUP_REMOVED lines=9> */
[----:B-1----:R-:W-:-:S02]  /*2800*/  IADD3 R26, P5, R28, R65, RZ ;  /* 0x000000411c1a7210 */ /* 0x002fc40007fbe0ff */
[----:B------:R-:W-:-:S06]  /*2810*/  IADD3.X R25, R23, UR10, RZ, P6, !PT ;  /* 0x0000000a17197c10 */ /* 0x000fcc000b7fe4ff */
[----:B------:R-:W-:Y:S05]  /*2820*/  @!P4 BRA `(.L_x_46) ;  /* 0x000000000004c947 */ /* 0x000fea0003800000 */
[----:B------:R1:W5:Y:S02]  /*2830*/  LDG.E.LTC128B R63, desc[UR14][R24.64] ;  /* 0x0000000e183f7981 */ /* 0x000364000c1e1920 */
.L_x_46:
[----:B------:R-:W-:Y:S05]  /*2840*/  BSYNC B1 ;  /* 0x0000000000017941 */ /* 0x000fea0003800000 */
.L_x_45:
[----:B0----5:R-:W-:Y:S01]  /*2850*/  FMUL R17, R63, R10 ;  /* 0x0000000a3f117220 */ /* 0x021fe20000400000 */
[----:B------:R-:W-:Y:S01]  /*2860*/  IMAD.X R27, R29, 0x1, R15, P5 ;  /* 0x000000011d1b7824 */ /* 0x000fe200028e060f */
[----:B------:R-:W-:Y:S01]  /*2870*/  ISETP.GT.AND P2, PT, R12, RZ, P0 ;  /* 0x000000ff0c00720c */ /* 0x000fe20000744270 */
[----:B------:R-:W-:Y:S01]  /*2880*/  BSSY B1, `(.L_x_47) ;  /* 0x0000008000017945 */ /* 0x000fe20003800000 */
[----:B------:R-:W-:Y:S01]  /*2890*/  FFMA R17, R36, R9, R17 ;  /* 0x0000000924117223 */ /* 0x000fe20000000011 */
[----:B----4-:R-:W-:Y:S02]  /*28a0*/  IADD3 R18, P6, R20, UR9, RZ ;  /* 0x0000000914127c10 */ /* 0x010fe4000ffde0ff */
[----:B------:R-:W-:Y:S02]  /*28b0*/  IADD3 R32, P5, R30, R65, RZ ;  /* 0x000000411e207210 */ /* 0x000fe40007fbe0ff */
[----:B------:R0:W-:Y:S01]  /*28c0*/  @P4 STG.E desc[UR14][R26.64], R17 ;  /* 0x000000111a004986 */ /* 0x0001e2000c10190e */
[----:B------:R-:W-:-:S05]  /*28d0*/  IADD3.X R19, R21, UR10, RZ, P6, !PT ;  /* 0x0000000a15137c10 */ /* 0x000fca000b7fe4ff */
[----:B------:R-:W-:Y:S05]  /*28e0*/  @!P2 BRA `(.L_x_48) ;  /* 0x000000000004a947 */ /* 0x000fea0003800000 */
[----:B------:R4:W5:Y:S02]  /*28f0*/  LDG.E.LTC128B R63, desc[UR14][R18.64] ;  /* 0x0000000e123f7981 */ /* 0x000964000c1e1920 */
.L_x_48:
[----:B------:R-:W-:Y:S05]  /*2900*/  BSYNC B1 ;  /* 0x0000000000017941 */ /* 0x000fea0003800000 */
.L_x_47:
[----:B-----5:R-:W-:Y:S01]  /*2910*/  FMUL R34, R63, R10 ;  /* 0x0000000a3f227220 */ /* 0x020fe20000400000 */
[----:B------:R-:W-:Y:S01]  /*2920*/  IMAD.X R33, R31, 0x1, R15, P5 ;  /* 0x000000011f217824 */ /* 0x000fe200028e060f */
[----:B------:R-:W-:Y:S01]  /*2930*/  ISETP.GT.AND P1, PT, R12, 0x8, P1 ;  /* 0x000000080c00780c */ /* 0x000fe20000f24270 */
[----:B------:R-:W-:Y:S01]  /*2940*/  BSSY B1, `(.L_x_49) ;  /* 0x0000008000017945 */ /* 0x000fe20003800000 */
[----:B------:R-:W-:Y:S01]  /*2950*/  FFMA R37, R37, R9, R34 ;  /* 0x0000000925257223 */ /* 0x000fe20000000022 */
[----:B--2---:R-:W-:Y:S02]  /*2960*/  IADD3 R22, P4, R22, UR7, RZ ;  /* 0x0000000716167c10 */ /* 0x004fe4000ff9e0ff */
[----:B------:R-:W-:Y:S02]  /*2970*/  IADD3 R34, P5, R28, R16, RZ ;  /* 0x000000101c227210 */ /* 0x000fe40007fbe0ff */
[----:B------:R2:W-:Y:S01]  /*2980*/  @P2 STG.E desc[UR14][R32.64], R37 ;  /* 0x0000002520002986 */ /* 0x0005e2000c10190e */
[----:B------:R-:W-:-:S05]  /*2990*/  IADD3.X R23, R23, UR8, RZ, P4, !PT ;  /* 0x0000000817177c10 */ /* 0x000fca000a7fe4ff */
[----:B------:R-:W-:Y:S05]  /*29a0*/  @!P1 BRA `(.L_x_50) ;  /* 0x0000000000049947 */ /* 0x000fea0003800000 */
[----:B------:R0:W5:Y:S02]  /*29b0*/  LDG.E.LTC128B R63, desc[UR14][R22.64] ;  /* 0x0000000e163f7981 */ /* 0x000164000c1e1920 */
.L_x_50:
[----:B------:R-:W-:Y:S05]  /*29c0*/  BSYNC B1 ;  /* 0x0000000000017941 */ /* 0x000fea0003800000 */
.L_x_49:
[----:B0----5:R-:W-:Y:S01]  /*29d0*/  FMUL R17, R63, R10 ;  /* 0x0000000a3f117220 */ /* 0x021fe20000400000 */
[----:B------:R-:W-:Y:S01]  /*29e0*/  IMAD.X R35, R29, 0x1, R14, P5 ;  /* 0x000000011d237824 */ /* 0x000fe200028e060e */
[----:B------:R-:W-:Y:S01]  /*29f0*/  ISETP.GT.AND P2, PT, R12, 0x8, P0 ;  /* 0x000000080c00780c */ /* 0x000fe20000744270 */
[----:B------:R-:W-:Y:S01]  /*2a00*/  BSSY B1, `(.L_x_51) ;  /* 0x0000007000017945 */ /* 0x000fe20003800000 */
[----:B------:R-:W-:Y:S01]  /*2a10*/  FFMA R17, R38, R9, R17 ;  /* 0x0000000926117223 */ /* 0x000fe20000000011 */
[----:B---3--:R-:W-:-:S04]  /*2a20*/  IADD3 R20, P0, R20, UR7, RZ ;  /* 0x0000000714147c10 */ /* 0x008fc8000ff1e0ff */
[----:B------:R0:W-:Y:S01]  /*2a30*/  @P1 STG.E desc[UR14][R34.64], R17 ;  /* 0x0000001122001986 */ /* 0x0001e2000c10190e */
[----:B------:R-:W-:-:S05]  /*2a40*/  IADD3.X R21, R21, UR8, RZ, P0, !PT ;  /* 0x0000000815157c10 */ /* 0x000fca00087fe4ff */
[----:B------:R-:W-:Y:S05]  /*2a50*/  @!P2 BRA `(.L_x_52) ;  /* 0x000000000004a947 */ /* 0x000fea0003800000 */
[----:B------:R3:W5:Y:S02]  /*2a60*/  LDG.E.LTC128B R63, desc[UR14][R20.64] ;  /* 0x0000000e143f7981 */ /* 0x000764000c1e1920 */
.L_x_52:
[----:B------:R-:W-:Y:S05]  /*2a70*/  BSYNC B1 ;  /* 0x0000000000017941 */ /* 0x000fea0003800000 */
.L_x_51:
[----:B---3--:R-:W-:Y:S01]  /*2a80*/  IADD3 R20, P5, R30, R16, RZ ;  /* 0x000000101e147210 */ /* 0x008fe20007fbe0ff */
        /* <DEDUP_REMOVED lines=9> */
[----:B------:R-:W-:-:S02]  /*2b20*/  IADD3 R28, P5, R26, R65, RZ ;  /* 0x000000411a1c7210 */ /* 0x000fc40007fbe0ff */
[----:B------:R-:W-:-:S06]  /*2b30*/  IADD3.X R23, R25, UR10, RZ, P6, !PT ;  /* 0x0000000a19177c10 */ /* 0x000fcc000b7fe4ff */
[----:B------:R-:W-:Y:S05]  /*2b40*/  @!P4 BRA `(.L_x_54) ;  /* 0x000000000004c947 */ /* 0x000fea0003800000 */
[----:B------:R0:W5:Y:S02]  /*2b50*/  LDG.E.LTC128B R63, desc[UR14][R22.64] ;  /* 0x0000000e163f7981 */ /* 0x000164000c1e1920 */
.L_x_54:
[----:B------:R-:W-:Y:S05]  /*2b60*/  BSYNC B1 ;  /* 0x0000000000017941 */ /* 0x000fea0003800000 */
.L_x_53:
[----:B0----5:R-:W-:Y:S01]  /*2b70*/  FMUL R17, R63, R10 ;  /* 0x0000000a3f117220 */ /* 0x021fe20000400000 */
[----:B------:R-:W-:Y:S01]  /*2b80*/  IMAD.X R29, R27, 0x1, R15, P5 ;  /* 0x000000011b1d7824 */ /* 0x000fe200028e060f */
[----:B------:R-:W-:Y:S01]  /*2b90*/  ISETP.GT.AND P2, PT, R12, RZ, P0 ;  /* 0x000000ff0c00720c */ /* 0x000fe20000744270 */
[----:B------:R-:W-:Y:S01]  /*2ba0*/  BSSY B1, `(.L_x_55) ;  /* 0x0000008000017945 */ /* 0x000fe20003800000 */
[----:B------:R-:W-:Y:S01]  /*2bb0*/  FFMA R17, R40, R9, R17 ;  /* 0x0000000928117223 */ /* 0x000fe20000000011 */
[----:B---3--:R-:W-:Y:S02]  /*2bc0*/  IADD3 R20, P6, R18, UR9, RZ ;  /* 0x0000000912147c10 */ /* 0x008fe4000ffde0ff */
[----:B------:R-:W-:Y:S02]  /*2bd0*/  IADD3 R30, P5, R32, R65, RZ ;  /* 0x00000041201e7210 */ /* 0x000fe40007fbe0ff */
[----:B------:R0:W-:Y:S01]  /*2be0*/  @P4 STG.E desc[UR14][R28.64], R17 ;  /* 0x000000111c004986 */ /* 0x0001e2000c10190e */
[----:B------:R-:W-:-:S05]  /*2bf0*/  IADD3.X R21, R19, UR10, RZ, P6, !PT ;  /* 0x0000000a13157c10 */ /* 0x000fca000b7fe4ff */
[----:B------:R-:W-:Y:S05]  /*2c00*/  @!P2 BRA `(.L_x_56) ;  /* 0x000000000004a947 */ /* 0x000fea0003800000 */
[----:B------:R3:W5:Y:S02]  /*2c10*/  LDG.E.LTC128B R63, desc[UR14][R20.64] ;  /* 0x0000000e143f7981 */ /* 0x000764000c1e1920 */
.L_x_56:
[----:B------:R-:W-:Y:S05]  /*2c20*/  BSYNC B1 ;  /* 0x0000000000017941 */ /* 0x000fea0003800000 */
.L_x_55:
[----:B-----5:R-:W-:Y:S01]  /*2c30*/  FMUL R34, R63, R10 ;  /* 0x0000000a3f227220 */ /* 0x020fe20000400000 */
[----:B------:R-:W-:Y:S01]  /*2c40*/  IMAD.X R31, R33, 0x1, R15, P5 ;  /* 0x00000001211f7824 */ /* 0x000fe200028e060f */
[----:B------:R-:W-:Y:S01]  /*2c50*/  ISETP.GT.AND P1, PT, R12, 0x8, P1 ;  /* 0x000000080c00780c */ /* 0x000fe20000f24270 */
[----:B------:R-:W-:Y:S01]  /*2c60*/  BSSY B1, `(.L_x_57) ;  /* 0x0000008000017945 */ /* 0x000fe20003800000 */
[----:B------:R-:W-:Y:S01]  /*2c70*/  FFMA R41, R41, R9, R34 ;  /* 0x0000000929297223 */ /* 0x000fe20000000022 */
[----:B-1----:R-:W-:Y:S02]  /*2c80*/  IADD3 R24, P4, R24, UR7, RZ ;  /* 0x0000000718187c10 */ /* 0x002fe4000ff9e0ff */
[----:B------:R-:W-:Y:S02]  /*2c90*/  IADD3 R34, P5, R26, R16, RZ ;  /* 0x000000101a227210 */ /* 0x000fe40007fbe0ff */
[----:B------:R1:W-:Y:S01]  /*2ca0*/  @P2 STG.E desc[UR14][R30.64], R41 ;  /* 0x000000291e002986 */ /* 0x0003e2000c10190e */
[----:B------:R-:W-:-:S05]  /*2cb0*/  IADD3.X R25, R25, UR8, RZ, P4, !PT ;  /* 0x0000000819197c10 */ /* 0x000fca000a7fe4ff */
[----:B------:R-:W-:Y:S05]  /*2cc0*/  @!P1 BRA `(.L_x_58) ;  /* 0x0000000000049947 */ /* 0x000fea0003800000 */
[----:B------:R0:W5:Y:S02]  /*2cd0*/  LDG.E.LTC128B R63, desc[UR14][R24.64] ;  /* 0x0000000e183f7981 */ /* 0x000164000c1e1920 */
.L_x_58:
[----:B------:R-:W-:Y:S05]  /*2ce0*/  BSYNC B1 ;  /* 0x0000000000017941 */ /* 0x000fea0003800000 */
.L_x_57:
[----:B0----5:R-:W-:Y:S01]  /*2cf0*/  FMUL R17, R63, R10 ;  /* 0x0000000a3f117220 */ /* 0x021fe20000400000 */
[----:B------:R-:W-:Y:S01]  /*2d00*/  IMAD.X R35, R27, 0x1, R14, P5 ;  /* 0x000000011b237824 */ /* 0x000fe200028e060e */
[----:B------:R-:W-:Y:S01]  /*2d10*/  ISETP.GT.AND P2, PT, R12, 0x8, P0 ;  /* 0x000000080c00780c */ /* 0x000fe20000744270 */
[----:B------:R-:W-:Y:S01]  /*2d20*/  BSSY B1, `(.L_x_59) ;  /* 0x0000007000017945 */ /* 0x000fe20003800000 */
[----:B------:R-:W-:Y:S01]  /*2d30*/  FFMA R17, R42, R9, R17 ;  /* 0x000000092a117223 */ /* 0x000fe20000000011 */
[----:B----4-:R-:W-:-:S04]  /*2d40*/  IADD3 R18, P0, R18, UR7, RZ ;  /* 0x0000000712127c10 */ /* 0x010fc8000ff1e0ff */
[----:B------:R0:W-:Y:S01]  /*2d50*/  @P1 STG.E desc[UR14][R34.64], R17 ;  /* 0x0000001122001986 */ /* 0x0001e2000c10190e */
[----:B------:R-:W-:-:S05]  /*2d60*/  IADD3.X R19, R19, UR8, RZ, P0, !PT ;  /* 0x0000000813137c10 */ /* 0x000fca00087fe4ff */
[----:B------:R-:W-:Y:S05]  /*2d70*/  @!P2 BRA `(.L_x_60) ;  /* 0x000000000004a947 */ /* 0x000fea0003800000 */
[----:B------:R4:W5:Y:S02]  /*2d80*/  LDG.E.LTC128B R63, desc[UR14][R18.64] ;  /* 0x0000000e123f7981 */ /* 0x000964000c1e1920 */
.L_x_60:
[----:B------:R-:W-:Y:S05]  /*2d90*/  BSYNC B1 ;  /* 0x0000000000017941 */ /* 0x000fea0003800000 */
.L_x_59:
        /* <DEDUP_REMOVED lines=14> */
.L_x_62:
[----:B------:R-:W-:Y:S05]  /*2e80*/  BSYNC B1 ;  /* 0x0000000000017941 */ /* 0x000fea0003800000 */
.L_x_61:
[----:B0----5:R-:W-:Y:S01]  /*2e90*/  FMUL R17, R63, R10 ;  /* 0x0000000a3f117220 */ /* 0x021fe20000400000 */
[----:B------:R-:W-:Y:S01]  /*2ea0*/  IMAD.X R27, R29, 0x1, R15, P5 ;  /* 0x000000011d1b7824 */ /* 0x000fe200028e060f */
[----:B------:R-:W-:Y:S01]  /*2eb0*/  ISETP.GT.AND P2, PT, R12, RZ, P0 ;  /* 0x000000ff0c00720c */ /* 0x000fe20000744270 */
[----:B------:R-:W-:Y:S01]  /*2ec0*/  BSSY B1, `(.L_x_63) ;  /* 0x0000008000017945 */ /* 0x000fe20003800000 */
[----:B------:R-:W-:Y:S01]  /*2ed0*/  FFMA R17, R44, R9, R17 ;  /* 0x000000092c117223 */ /* 0x000fe20000000011 */
[----:B----4-:R-:W-:Y:S02]  /*2ee0*/  IADD3 R18, P6, R20, UR9, RZ ;  /* 0x0000000914127c10 */ /* 0x010fe4000ffde0ff */
[----:B--2---:R-:W-:Y:S02]  /*2ef0*/  IADD3 R32, P5, R30, R65, RZ ;  /* 0x000000411e207210 */ /* 0x004fe40007fbe0ff */
[----:B------:R0:W-:Y:S01]  /*2f00*/  @P4 STG.E desc[UR14][R26.64], R17 ;  /* 0x000000111a004986 */ /* 0x0001e2000c10190e */
[----:B------:R-:W-:-:S05]  /*2f10*/  IADD3.X R19, R21, UR10, RZ, P6, !PT ;  /* 0x0000000a15137c10 */ /* 0x000fca000b7fe4ff */
[----:B------:R-:W-:Y:S05]  /*2f20*/  @!P2 BRA `(.L_x_64) ;  /* 0x000000000004a947 */ /* 0x000fea0003800000 */
[----:B------:R2:W5:Y:S02]  /*2f30*/  LDG.E.LTC128B R63, desc[UR14][R18.64] ;  /* 0x0000000e123f7981 */ /* 0x000564000c1e1920 */
.L_x_64:
[----:B------:R-:W-:Y:S05]  /*2f40*/  BSYNC B1 ;  /* 0x0000000000017941 */ /* 0x000fea0003800000 */
.L_x_63:
        /* <DEDUP_REMOVED lines=11> */
.L_x_66:
[----:B------:R-:W-:Y:S05]  /*3000*/  BSYNC B1 ;  /* 0x0000000000017941 */ /* 0x000fea0003800000 */
.L_x_65:
        /* <DEDUP_REMOVED lines=10> */
.L_x_68:
[----:B------:R-:W-:Y:S05]  /*30b0*/  BSYNC B1 ;  /* 0x0000000000017941 */ /* 0x000fea0003800000 */
.L_x_67:
        /* <DEDUP_REMOVED lines=14> */
.L_x_70:
[----:B------:R-:W-:Y:S05]  /*31a0*/  BSYNC B1 ;  /* 0x0000000000017941 */ /* 0x000fea0003800000 */
.L_x_69:
[----:B0----5:R-:W-:Y:S01]  /*31b0*/  FMUL R17, R63, R10 ;  /* 0x0000000a3f117220 */ /* 0x021fe20000400000 */
[----:B------:R-:W-:Y:S01]  /*31c0*/  IMAD.X R29, R27, 0x1, R15, P6 ;  /* 0x000000011b1d7824 */ /* 0x000fe200030e060f */
[----:B------:R-:W-:Y:S01]  /*31d0*/  ISETP.GT.AND P2, PT, R12, RZ, P1 ;  /* 0x000000ff0c00720c */ /* 0x000fe20000f44270 */
[----:B------:R-:W-:Y:S01]  /*31e0*/  BSSY B1, `(.L_x_71) ;  /* 0x0000007000017945 */ /* 0x000fe20003800000 */
[----:B------:R-:W-:Y:S01]  /*31f0*/  FFMA R17, R48, R9, R17 ;  /* 0x0000000930117223 */ /* 0x000fe20000000011 */
[----:B------:R-:W-:-:S04]  /*3200*/  IADD3 R34, P0, R18, UR9, RZ ;  /* 0x0000000912227c10 */ /* 0x000fc8000ff1e0ff */
[----:B------:R0:W-:Y:S01]  /*3210*/  @P5 STG.E desc[UR14][R28.64], R17 ;  /* 0x000000111c005986 */ /* 0x0001e2000c10190e */
[----:B------:R-:W-:-:S05]  /*3220*/  IADD3.X R35, R19, UR10, RZ, P0, !PT ;  /* 0x0000000a13237c10 */ /* 0x000fca00087fe4ff */
[----:B------:R-:W-:Y:S05]  /*3230*/  @!P2 BRA `(.L_x_72) ;  /* 0x000000000004a947 */ /* 0x000fea0003800000 */
[----:B------:R0:W5:Y:S02]  /*3240*/  LDG.E.LTC128B R63, desc[UR14][R34.64] ;  /* 0x0000000e223f7981 */ /* 0x000164000c1e1920 */
.L_x_72:
[----:B------:R-:W-:Y:S05]  /*3250*/  BSYNC B1 ;  /* 0x0000000000017941 */ /* 0x000fea0003800000 */
.L_x_71:
[----:B---3--:R-:W-:Y:S01]  /*3260*/  IADD3 R20, P5, R32, R65, RZ ;  /* 0x0000004120147210 */ /* 0x008fe20007fbe0ff */
[----:B-1---5:R-:W-:Y:S01]  /*3270*/  FMUL R30, R63, R10 ;  /* 0x0000000a3f1e7220 */ /* 0x022fe20000400000 */
[----:B------:R-:W-:Y:S01]  /*3280*/  ISETP.GT.AND P4, PT, R12, 0x8, P4 ;  /* 0x000000080c00780c */ /* 0x000fe20002784270 */
[----:B------:R-:W-:Y:S01]  /*3290*/  BSSY B1, `(.L_x_73) ;  /* 0x000000a000017945 */ /* 0x000fe20003800000 */
[----:B------:R-:W-:Y:S01]  /*32a0*/  IADD3 R24, P6, R24, UR7, RZ ;  /* 0x0000000718187c10 */ /* 0x000fe2000ffde0ff */
[----:B------:R-:W-:Y:S01]  /*32b0*/  FFMA R49, R49, R9, R30 ;  /* 0x0000000931317223 */ /* 0x000fe2000000001e */
[----:B------:R-:W-:Y:S01]  /*32c0*/  IMAD.X R21, R33, 0x1, R15, P5 ;  /* 0x0000000121157824 */ /* 0x000fe200028e060f */
[----:B------:R-:W-:Y:S02]  /*32d0*/  ISETP.GT.AND P0, PT, R13, 0x38, PT ;  /* 0x000000380d00780c */ /* 0x000fe40003f04270 */
[----:B------:R-:W-:Y:S02]  /*32e0*/  IADD3 R30, P5, R26, R16, RZ ;  /* 0x000000101a1e7210 */ /* 0x000fe40007fbe0ff */
[----:B------:R1:W-:Y:S01]  /*32f0*/  @P2 STG.E desc[UR14][R20.64], R49 ;  /* 0x0000003114002986 */ /* 0x0003e2000c10190e */
[----:B------:R-:W-:-:S03]  /*3300*/  IADD3.X R25, R25, UR8, RZ, P6, !PT ;  /* 0x0000000819197c10 */ /* 0x000fc6000b7fe4ff */
[----:B------:R-:W-:Y:S07]  /*3310*/  @!P4 BRA `(.L_x_74) ;  /* 0x000000000004c947 */ /* 0x000fee0003800000 */
[----:B------:R3:W5:Y:S02]  /*3320*/  LDG.E.LTC128B R63, desc[UR14][R24.64] ;  /* 0x0000000e183f7981 */ /* 0x000764000c1e1920 */
.L_x_74:
[----:B------:R-:W-:Y:S05]  /*3330*/  BSYNC B1 ;  /* 0x0000000000017941 */ /* 0x000fea0003800000 */
.L_x_73:
[----:B0----5:R-:W-:Y:S01]  /*3340*/  FMUL R17, R63, R10 ;  /* 0x0000000a3f117220 */ /* 0x021fe20000400000 */
[----:B------:R-:W-:Y:S01]  /*3350*/  IMAD.X R31, R27, 0x1, R14, P5 ;  /* 0x000000011b1f7824 */ /* 0x000fe200028e060e */
[----:B------:R-:W-:Y:S01]  /*3360*/  ISETP.GT.AND P1, PT, R12, 0x8, P1 ;  /* 0x000000080c00780c */ /* 0x000fe20000f24270 */
[----:B------:R-:W-:Y:S01]  /*3370*/  BSSY B1, `(.L_x_75) ;  /* 0x0000008000017945 */ /* 0x000fe20003800000 */
[----:B------:R-:W-:Y:S01]  /*3380*/  FFMA R17, R50, R9, R17 ;  /* 0x0000000932117223 */ /* 0x000fe20000000011 */
[----:B--2---:R-:W-:Y:S02]  /*3390*/  IADD3 R18, P5, R18, UR7, RZ ;  /* 0x0000000712127c10 */ /* 0x004fe4000ffbe0ff */
[----:B------:R-:W-:Y:S02]  /*33a0*/  ISETP.GT.AND P2, PT, R13, 0x39, PT ;  /* 0x000000390d00780c */ /* 0x000fe40003f44270 */
[----:B------:R0:W-:Y:S01]  /*33b0*/  @P4 STG.E desc[UR14][R30.64], R17 ;  /* 0x000000111e004986 */ /* 0x0001e2000c10190e */
[----:B------:R-:W-:-:S05]  /*33c0*/  IADD3.X R19, R19, UR8, RZ, P5, !PT ;  /* 0x0000000813137c10 */ /* 0x000fca000affe4ff */
[----:B------:R-:W-:Y:S05]  /*33d0*/  @!P1 BRA `(.L_x_76) ;  /* 0x0000000000049947 */ /* 0x000fea0003800000 */
[----:B------:R2:W5:Y:S02]  /*33e0*/  LDG.E.LTC128B R63, desc[UR14][R18.64] ;  /* 0x0000000e123f7981 */ /* 0x000564000c1e1920 */
.L_x_76:
[----:B------:R-:W-:Y:S05]  /*33f0*/  BSYNC B1 ;  /* 0x0000000000017941 */ /* 0x000fea0003800000 */
.L_x_75:
[----:B--2---:R-:W-:Y:S01]  /*3400*/  IADD3 R18, P6, R32, R16, RZ ;  /* 0x0000001020127210 */ /* 0x004fe20007fde0ff */
[----:B-----5:R-:W-:Y:S01]  /*3410*/  FMUL R26, R63, R10 ;  /* 0x0000000a3f1a7220 */ /* 0x020fe20000400000 */
[----:B------:R-:W-:Y:S01]  /*3420*/  ISETP.GT.AND P4, PT, R12, RZ, P0 ;  /* 0x000000ff0c00720c */ /* 0x000fe20000784270 */
[----:B------:R-:W-:Y:S01]  /*3430*/  BSSY B1, `(.L_x_77) ;  /* 0x0000009000017945 */ /* 0x000fe20003800000 */
[----:B---3--:R-:W-:Y:S01]  /*3440*/  IADD3 R24, P5, R28, R65, RZ ;  /* 0x000000411c187210 */ /* 0x008fe20007fbe0ff */
[----:B------:R-:W-:Y:S02]  /*3450*/  IMAD.X R19, R33, 0x1, R14, P6 ;  /* 0x0000000121137824 */ /* 0x000fe400030e060e */
[----:B------:R-:W-:-:S05]  /*3460*/  FFMA R51, R51, R9, R26 ;  /* 0x0000000933337223 */ /* 0x000fca000000001a */
[----:B------:R2:W-:Y:S03]  /*3470*/  @P1 STG.E desc[UR14][R18.64], R51 ;  /* 0x0000003312001986 */ /* 0x0005e6000c10190e */
[----:B------:R-:W-:Y:S05]  /*3480*/  @!P4 BRA `(.L_x_78) ;  /* 0x00000000000cc947 */ /* 0x000fea0003800000 */
[----:B--2---:R-:W-:-:S04]  /*3490*/  IADD3 R18, P1, R22, UR9, RZ ;  /* 0x0000000916127c10 */ /* 0x004fc8000ff3e0ff */
[----:B------:R-:W-:-:S05]  /*34a0*/  IADD3.X R19, R23, UR10, RZ, P1, !PT ;  /* 0x0000000a17137c10 */ /* 0x000fca0008ffe4ff */
[----:B------:R3:W5:Y:S04]  /*34b0*/  LDG.E.LTC128B R63, desc[UR14][R18.64] ;  /* 0x0000000e123f7981 */ /* 0x000768000c1e1920 */
.L_x_78:
[----:B------:R-:W-:Y:S05]  /*34c0*/  BSYNC B1 ;  /* 0x0000000000017941 */ /* 0x000fea0003800000 */
.L_x_77:
[----:B-----5:R-:W-:Y:S01]  /*34d0*/  FMUL R13, R63, R10 ;  /* 0x0000000a3f0d7220 */ /* 0x020fe20000400000 */
[----:B------:R-:W-:Y:S01]  /*34e0*/  IMAD.X R25, R29, 0x1, R15, P5 ;  /* 0x000000011d197824 */ /* 0x000fe200028e060f */
[----:B------:R-:W-:Y:S01]  /*34f0*/  ISETP.GT.AND P1, PT, R12, RZ, P2 ;  /* 0x000000ff0c00720c */ /* 0x000fe20001724270 */
[----:B------:R-:W-:Y:S01]  /*3500*/  BSSY B1, `(.L_x_79) ;  /* 0x0000008000017945 */ /* 0x000fe20003800000 */
[----:B------:R-:W-:Y:S01]  /*3510*/  FFMA R13, R52, R9, R13 ;  /* 0x00000009340d7223 */ /* 0x000fe2000000000d */
[----:B--23--:R-:W-:Y:S02]  /*3520*/  IADD3 R18, P6, R34, UR9, RZ ;  /* 0x0000000922127c10 */ /* 0x00cfe4000ffde0ff */
[----:B------:R-:W-:Y:S02]  /*3530*/  IADD3 R26, P5, R20, R65, RZ ;  /* 0x00000041141a7210 */ /* 0x000fe40007fbe0ff */
[----:B------:R2:W-:Y:S01]  /*3540*/  @P4 STG.E desc[UR14][R24.64], R13 ;  /* 0x0000000d18004986 */ /* 0x0005e2000c10190e */
[----:B------:R-:W-:-:S05]  /*3550*/  IADD3.X R19, R35, UR10, RZ, P6, !PT ;  /* 0x0000000a23137c10 */ /* 0x000fca000b7fe4ff */
[----:B------:R-:W-:Y:S05]  /*3560*/  @!P1 BRA `(.L_x_80) ;  /* 0x0000000000049947 */ /* 0x000fea0003800000 */
[----:B------:R3:W5:Y:S02]  /*3570*/  LDG.E.LTC128B R63, desc[UR14][R18.64] ;  /* 0x0000000e123f7981 */ /* 0x000764000c1e1920 */
.L_x_80:
[----:B------:R-:W-:Y:S05]  /*3580*/  BSYNC B1 ;  /* 0x0000000000017941 */ /* 0x000fea0003800000 */
.L_x_79:
[----:B---3-5:R-:W-:Y:S01]  /*3590*/  FMUL R18, R63, R10 ;  /* 0x0000000a3f127220 */ /* 0x028fe20000400000 */
[----:B------:R-:W-:Y:S01]  /*35a0*/  IMAD.X R27, R21, 0x1, R15, P5 ;  /* 0x00000001151b7824 */ /* 0x000fe200028e060f */
[----:B------:R-:W-:Y:S01]  /*35b0*/  ISETP.GT.AND P0, PT, R12, 0x8, P0 ;  /* 0x000000080c00780c */ /* 0x000fe20000704270 */
[----:B------:R-:W-:Y:S01]  /*35c0*/  BSSY B1, `(.L_x_81) ;  /* 0x0000008000017945 */ /* 0x000fe20003800000 */
[----:B------:R-:W-:Y:S01]  /*35d0*/  FFMA R53, R53, R9, R18 ;  /* 0x0000000935357223 */ /* 0x000fe20000000012 */
[----:B------:R-:W-:Y:S02]  /*35e0*/  IADD3 R18, P4, R22, UR7, RZ ;  /* 0x0000000716127c10 */ /* 0x000fe4000ff9e0ff */
[----:B--2---:R-:W-:Y:S02]  /*35f0*/  IADD3 R24, P5, R28, R16, RZ ;  /* 0x000000101c187210 */ /* 0x004fe40007fbe0ff */
[----:B------:R2:W-:Y:S01]  /*3600*/  @P1 STG.E desc[UR14][R26.64], R53 ;  /* 0x000000351a001986 */ /* 0x0005e2000c10190e */
[----:B------:R-:W-:-:S05]  /*3610*/  IADD3.X R19, R23, UR8, RZ, P4, !PT ;  /* 0x0000000817137c10 */ /* 0x000fca000a7fe4ff */
[----:B------:R-:W-:Y:S05]  /*3620*/  @!P0 BRA `(.L_x_82) ;  /* 0x0000000000048947 */ /* 0x000fea0003800000 */
[----:B------:R3:W5:Y:S02]  /*3630*/  LDG.E.LTC128B R63, desc[UR14][R18.64] ;  /* 0x0000000e123f7981 */ /* 0x000764000c1e1920 */
.L_x_82:
[----:B------:R-:W-:Y:S05]  /*3640*/  BSYNC B1 ;  /* 0x0000000000017941 */ /* 0x000fea0003800000 */
.L_x_81:
[----:B------:R-:W-:Y:S01]  /*3650*/  ISETP.GT.AND P2, PT, R12, 0x8, P2 ;  /* 0x000000080c00780c */ /* 0x000fe20001744270 */
[----:B-----5:R-:W-:Y:S01]  /*3660*/  FMUL R13, R63, R10 ;  /* 0x0000000a3f0d7220 */ /* 0x020fe20000400000 */
[----:B------:R-:W-:Y:S01]  /*3670*/  IMAD.X R25, R29, 0x1, R14, P5 ;  /* 0x000000011d197824 */ /* 0x000fe200028e060e */
[----:B------:R-:W-:Y:S02]  /*3680*/  BSSY B1, `(.L_x_83) ;  /* 0x0000007000017945 */ /* 0x000fe40003800000 */
[----:B------:R-:W-:-:S05]  /*3690*/  FFMA R15, R54, R9, R13 ;  /* 0x00000009360f7223 */ /* 0x000fca000000000d */
[----:B------:R0:W-:Y:S01]  /*36a0*/  @P0 STG.E desc[UR14][R24.64], R15 ;  /* 0x0000000f18000986 */ /* 0x0001e2000c10190e */
[----:B------:R-:W-:-:S04]  /*36b0*/  IADD3 R12, P0, R34, UR7, RZ ;  /* 0x00000007220c7c10 */ /* 0x000fc8000ff1e0ff */
[----:B------:R-:W-:Y:S01]  /*36c0*/  IADD3.X R13, R35, UR8, RZ, P0, !PT ;  /* 0x00000008230d7c10 */ /* 0x000fe200087fe4ff */
[----:B------:R-:W-:Y:S08]  /*36d0*/  @!P2 BRA `(.L_x_84) ;  /* 0x000000000004a947 */ /* 0x000ff00003800000 */
[----:B------:R0:W5:Y:S02]  /*36e0*/  LDG.E.LTC128B R63, desc[UR14][R12.64] ;  /* 0x0000000e0c3f7981 */ /* 0x000164000c1e1920 */
.L_x_84:
[----:B------:R-:W-:Y:S05]  /*36f0*/  BSYNC B1 ;  /* 0x0000000000017941 */ /* 0x000fea0003800000 */
.L_x_83:
[----:B------:R-:W-:Y:S05]  /*3700*/  @!P2 BRA `(.L_x_85) ;  /* 0x0000000800d4a947 */ /* 0x000fea0003800000 */
[----:B------:R-:W-:Y:S01]  /*3710*/  IADD3 R16, P0, R20, R16, RZ ;  /* 0x0000001014107210 */ /* 0x000fe20007f1e0ff */
[----:B0----5:R-:W-:-:S04]  /*3720*/  FMUL R12, R63, R10 ;  /* 0x0000000a3f0c7220 */ /* 0x021fc80000400000 */
[----:B------:R-:W-:Y:S02]  /*3730*/  IMAD.X R17, R21, 0x1, R14, P0 ;  /* 0x0000000115117824 */ /* 0x000fe400000e060e */
[----:B------:R-:W-:-:S05]  /*3740*/  FFMA R55, R55, R9, R12 ;  /* 0x0000000937377223 */ /* 0x000fca000000000c */
[----:B------:R0:W-:Y:S01]  /*3750*/  STG.E desc[UR14][R16.64], R55 ;  /* 0x0000003710007986 */ /* 0x0001e2000c10190e */
[----:B------:R-:W-:Y:S05]  /*3760*/  BRA `(.L_x_85) ;  /* 0x0000000800bc7947 */ /* 0x000fea0003800000 */
.L_x_26:
[----:B------:R-:W-:Y:S01]  /*3770*/  ULDC.64 UR8, c[0x0][0x6c0] ;  /* 0x0001b00000087ab9 */ /* 0x000fe20000000a00 */
[----:B------:R-:W-:Y:S01]  /*3780*/  ISETP.GT.AND P2, PT, R13, 0x1, PT ;  /* 0x000000010d00780c */ /* 0x000fe20003f44270 */
[-C--:B--2---:R-:W-:Y:S01]  /*3790*/  FMUL R19, R24, R9.reuse ;  /* 0x0000000918137220 */ /* 0x084fe20000400000 */
[----:B------:R-:W-:Y:S01]  /*37a0*/  LEA R14, P1, R58, UR8, 0x2 ;  /* 0x000000083a0e7c11 */ /* 0x000fe2000f8210ff */
[-C--:B------:R-:W-:Y:S01]  /*37b0*/  FMUL R25, R25, R9.reuse ;  /* 0x0000000919197220 */ /* 0x080fe20000400000 */
[----:B------:R-:W-:Y:S01]  /*37c0*/  ISETP.GT.AND P4, PT, R12, RZ, P2 ;  /* 0x000000ff0c00720c */ /* 0x000fe20001784270 */
[----:B------:R-:W-:Y:S01]  /*37d0*/  IMAD.SHL.U32 R61, R68, 0x20, RZ ;  /* 0x00000020443d7824 */ /* 0x000fe200078e00ff */
[----:B------:R-:W-:Y:S01]  /*37e0*/  LEA.HI.X R15, R58, UR9, R57, 0x2, P1 ;  /* 0x000000093a0f7c11 */ /* 0x000fe200088f1439 */
[-C--:B------:R-:W-:Y:S01]  /*37f0*/  FMUL R21, R26, R9.reuse ;  /* 0x000000091a157220 */ /* 0x080fe20000400000 */
[----:B------:R-:W-:Y:S01]  /*3800*/  ISETP.GT.AND P1, PT, R12, 0x8, P0 ;  /* 0x000000080c00780c */ /* 0x000fe20000724270 */
[-C--:B------:R-:W-:Y:S01]  /*3810*/  FMUL R27, R27, R9.reuse ;  /* 0x000000091b1b7220 */ /* 0x080fe20000400000 */
[----:B------:R-:W-:Y:S01]  /*3820*/  ISETP.GT.AND P0, PT, R13, 0x8, PT ;  /* 0x000000080d00780c */ /* 0x000fe20003f04270 */
[----:B------:R0:W-:Y:S01]  /*3830*/  @P5 STG.E desc[UR14][R14.64], R19 ;  /* 0x000000130e005986 */ /* 0x0001e2000c10190e */
[-C--:B------:R-:W-:Y:S01]  /*3840*/  LEA R16, P5, R68, R14.reuse, 0x2 ;  /* 0x0000000e44107211 */ /* 0x080fe200078a10ff */
[-C--:B------:R-:W-:Y:S01]  /*3850*/  FMUL R23, R28, R9.reuse ;  /* 0x000000091c177220 */ /* 0x080fe20000400000 */
[----:B------:R-:W-:Y:S01]  /*3860*/  ISETP.GT.AND P2, PT, R12, 0x8, P2 ;  /* 0x000000080c00780c */ /* 0x000fe20001744270 */
[----:B------:R-:W-:Y:S01]  /*3870*/  FMUL R29, R29, R9 ;  /* 0x000000091d1d7220 */ /* 0x000fe20000400000 */
[--C-:B------:R-:W-:Y:S01]  /*3880*/  LEA.HI.X R17, R68, R15, R69.reuse, 0x2, P5 ;  /* 0x0000000f44117211 */ /* 0x100fe200028f1445 */
[-C--:B------:R-:W-:Y:S01]  /*3890*/  FMUL R57, R30, R9.reuse ;  /* 0x000000091e397220 */ /* 0x080fe20000400000 */
[----:B------:R-:W-:Y:S01]  /*38a0*/  SHF.L.U64.HI R59, R68, 0x5, R69 ;  /* 0x00000005443b7819 */ /* 0x000fe20000010245 */
[-C--:B------:R-:W-:Y:S01]  /*38b0*/  FMUL R31, R31, R9.reuse ;  /* 0x000000091f1f7220 */ /* 0x080fe20000400000 */
[C---:B------:R-:W-:Y:S01]  /*38c0*/  ISETP.GT.AND P5, PT, R12.reuse, RZ, P0 ;  /* 0x000000ff0c00720c */ /* 0x040fe200007a4270 */
[----:B------:R-:W-:Y:S01]  /*38d0*/  @P4 STG.E desc[UR14][R16.64], R25 ;  /* 0x0000001910004986 */ /* 0x000fe2000c10190e */
[----:B------:R-:W-:Y:S01]  /*38e0*/  IADD3 R18, P4, R61, R14, RZ ;  /* 0x0000000e3d127210 */ /* 0x000fe20007f9e0ff */
[-C--:B------:R-:W-:Y:S01]  /*38f0*/  FMUL R33, R33, R9.reuse ;  /* 0x0000000921217220 */ /* 0x080fe20000400000 */
[----:B------:R-:W-:Y:S01]  /*3900*/  IADD3 R20, P6, R61, R16, RZ ;  /* 0x000000103d147210 */ /* 0x000fe20007fde0ff */
[----:B------:R1:W-:Y:S01]  /*3910*/  @P1 STG.E desc[UR14][R14.64+0x20], R21 ;  /* 0x000020150e001986 */ /* 0x0003e2000c10190e */
[----:B------:R-:W-:Y:S01]  /*3920*/  ISETP.GT.AND P1, PT, R13, 0x9, PT ;  /* 0x000000090d00780c */ /* 0x000fe20003f24270 */
[----:B0-----:R-:W-:Y:S01]  /*3930*/  IMAD.X R19, R59, 0x1, R15, P4 ;  /* 0x000000013b137824 */ /* 0x001fe200020e060f */
[C---:B------:R-:W-:Y:S01]  /*3940*/  ISETP.GT.AND P0, PT, R12.reuse, 0x8, P0 ;  /* 0x000000080c00780c */ /* 0x040fe20000704270 */
[----:B------:R0:W-:Y:S01]  /*3950*/  @P2 STG.E desc[UR14][R16.64+0x20], R27 ;  /* 0x0000201b10002986 */ /* 0x0001e2000c10190e */
[C---:B------:R-:W-:Y:S01]  /*3960*/  ISETP.GT.AND P4, PT, R12.reuse, RZ, P1 ;  /* 0x000000ff0c00720c */ /* 0x040fe20000f84270 */
[-C--:B------:R-:W-:Y:S01]  /*3970*/  FMUL R35, R35, R9.reuse ;  /* 0x0000000923237220 */ /* 0x080fe20000400000 */
[----:B------:R-:W-:Y:S01]  /*3980*/  IADD3 R63, P2, R61, 0x20, RZ ;  /* 0x000000203d3f7810 */ /* 0x000fe20007f5e0ff */
[----:B------:R2:W-:Y:S01]  /*3990*/  @P5 STG.E desc[UR14][R18.64], R23 ;  /* 0x0000001712005986 */ /* 0x0005e2000c10190e */
[----:B------:R-:W-:Y:S01]  /*39a0*/  ISETP.GT.AND P1, PT, R12, 0x8, P1 ;  /* 0x000000080c00780c */ /* 0x000fe20000f24270 */
[-C--:B------:R-:W-:Y:S01]  /*39b0*/  FMUL R37, R37, R9.reuse ;  /* 0x0000000925257220 */ /* 0x080fe20000400000 */
[-C--:B------:R-:W-:Y:S01]  /*39c0*/  FMUL R39, R39, R9.reuse ;  /* 0x0000000927277220 */ /* 0x080fe20000400000 */
[----:B-1----:R-:W-:Y:S01]  /*39d0*/  IADD3 R14, P5, R63, R14, RZ ;  /* 0x0000000e3f0e7210 */ /* 0x002fe20007fbe0ff */
[----:B------:R-:W-:Y:S01]  /*39e0*/  IMAD.X R21, R59, 0x1, R17, P6 ;  /* 0x000000013b157824 */ /* 0x000fe200030e0611 */
[----:B------:R-:W-:Y:S01]  /*39f0*/  IADD3 R22, P6, R61, R18, RZ ;  /* 0x000000123d167210 */ /* 0x000fe20007fde0ff */
[----:B------:R-:W-:Y:S01]  /*3a00*/  IMAD.X R65, RZ, RZ, R59, P2 ;  /* 0x000000ffff417224 */ /* 0x000fe200010e063b */
[----:B------:R-:W-:Y:S01]  /*3a10*/  ISETP.GT.AND P2, PT, R13, 0x10, PT ;  /* 0x000000100d00780c */ /* 0x000fe20003f44270 */
[-C--:B0-----:R-:W-:Y:S01]  /*3a20*/  FMUL R27, R32, R9.reuse ;  /* 0x00000009201b7220 */ /* 0x081fe20000400000 */
[----:B------:R0:W-:Y:S01]  /*3a30*/  @P4 STG.E desc[UR14][R20.64], R29 ;  /* 0x0000001d14004986 */ /* 0x0001e2000c10190e */
[----:B------:R-:W-:Y:S01]  /*3a40*/  IMAD.X R15, R65, 0x1, R15, P5 ;  /* 0x00000001410f7824 */ /* 0x000fe200028e060f */
[----:B------:R-:W-:Y:S01]  /*3a50*/  IADD3 R16, P4, R63, R16, RZ ;  /* 0x000000103f107210 */ /* 0x000fe20007f9e0ff */
[----:B--2---:R-:W-:Y:S01]  /*3a60*/  IMAD.X R23, R59, 0x1, R19, P6 ;  /* 0x000000013b177824 */ /* 0x004fe200030e0613 */
[----:B------:R-:W-:Y:S01]  /*3a70*/  ISETP.GT.AND P5, PT, R12, RZ, P2 ;  /* 0x000000ff0c00720c */ /* 0x000fe200017a4270 */
[----:B------:R-:W-:Y:S01]  /*3a80*/  FMUL R41, R41, R9 ;  /* 0x0000000929297220 */ /* 0x000fe20000400000 */
[----:B------:R1:W-:Y:S01]  /*3a90*/  @P0 STG.E desc[UR14][R14.64], R57 ;  /* 0x000000390e000986 */ /* 0x0003e2000c10190e */
[----:B------:R-:W-:Y:S01]  /*3aa0*/  ISETP.GT.AND P0, PT, R13, 0x11, PT ;  /* 0x000000110d00780c */ /* 0x000fe20003f04270 */
[----:B------:R-:W-:-:S02]  /*3ab0*/  IMAD.X R17, R65, 0x1, R17, P4 ;  /* 0x0000000141117824 */ /* 0x000fc400020e0611 */
[-C--:B------:R-:W-:Y:S01]  /*3ac0*/  FMUL R43, R43, R9.reuse ;  /* 0x000000092b2b7220 */ /* 0x080fe20000400000 */
[-C--:B------:R-:W-:Y:S01]  /*3ad0*/  FMUL R45, R45, R9.reuse ;  /* 0x000000092d2d7220 */ /* 0x080fe20000400000 */
[----:B------:R-:W-:Y:S01]  /*3ae0*/  ISETP.GT.AND P4, PT, R12, RZ, P0 ;  /* 0x000000ff0c00720c */ /* 0x000fe20000784270 */
[-C--:B0-----:R-:W-:Y:S01]  /*3af0*/  FMUL R29, R34, R9.reuse ;  /* 0x00000009221d7220 */ /* 0x081fe20000400000 */
[----:B------:R0:W-:Y:S01]  /*3b00*/  @P1 STG.E desc[UR14][R16.64], R31 ;  /* 0x0000001f10001986 */ /* 0x0001e2000c10190e */
[C---:B------:R-:W-:Y:S01]  /*3b10*/  ISETP.GT.AND P1, PT, R12.reuse, 0x8, P2 ;  /* 0x000000080c00780c */ /* 0x040fe20001724270 */
[-C--:B------:R-:W-:Y:S01]  /*3b20*/  FMUL R47, R47, R9.reuse ;  /* 0x000000092f2f7220 */ /* 0x080fe20000400000 */
[----:B------:R-:W-:Y:S01]  /*3b30*/  IADD3 R24, P2, R61, R20, RZ ;  /* 0x000000143d187210 */ /* 0x000fe20007f5e0ff */
[----:B------:R2:W-:Y:S01]  /*3b40*/  @P5 STG.E desc[UR14][R22.64], R27 ;  /* 0x0000001b16005986 */ /* 0x0005e2000c10190e */
[----:B-1----:R-:W-:Y:S01]  /*3b50*/  IADD3 R14, P5, R63, R18, RZ ;  /* 0x000000123f0e7210 */ /* 0x002fe20007fbe0ff */
[-C--:B------:R-:W-:Y:S01]  /*3b60*/  FMUL R49, R49, R9.reuse ;  /* 0x0000000931317220 */ /* 0x080fe20000400000 */
[C---:B------:R-:W-:Y:S01]  /*3b70*/  ISETP.GT.AND P0, PT, R12.reuse, 0x8, P0 ;  /* 0x000000080c00780c */ /* 0x040fe20000704270 */
[----:B------:R-:W-:Y:S01]  /*3b80*/  IMAD.X R25, R59, 0x1, R21, P2 ;  /* 0x000000013b197824 */ /* 0x000fe200010e0615 */
[----:B------:R-:W-:Y:S01]  /*3b90*/  ISETP.GT.AND P2, PT, R13, 0x18, PT ;  /* 0x000000180d00780c */ /* 0x000fe20003f44270 */
[----:B------:R-:W-:Y:S01]  /*3ba0*/  IMAD.X R15, R65, 0x1, R19, P5 ;  /* 0x00000001410f7824 */ /* 0x000fe200028e0613 */
[----:B------:R-:W-:Y:S01]  /*3bb0*/  IADD3 R18, P6, R61, R22, RZ ;  /* 0x000000163d127210 */ /* 0x000fe20007fde0ff */
[-C--:B------:R-:W-:Y:S01]  /*3bc0*/  FMUL R51, R51, R9.reuse ;  /* 0x0000000933337220 */ /* 0x080fe20000400000 */
[----:B------:R-:W-:Y:S01]  /*3bd0*/  @P4 STG.E desc[UR14][R24.64], R33 ;  /* 0x0000002118004986 */ /* 0x000fe2000c10190e */
[----:B------:R-:W-:Y:S01]  /*3be0*/  ISETP.GT.AND P5, PT, R12, RZ, P2 ;  /* 0x000000ff0c00720c */ /* 0x000fe200017a4270 */
[-C--:B------:R-:W-:Y:S01]  /*3bf0*/  FMUL R53, R53, R9.reuse ;  /* 0x0000000935357220 */ /* 0x080fe20000400000 */
[----:B0-----:R-:W-:Y:S01]  /*3c00*/  IADD3 R16, P4, R63, R20, RZ ;  /* 0x000000143f107210 */ /* 0x001fe20007f9e0ff */
[----:B------:R0:W-:Y:S01]  /*3c10*/  @P1 STG.E desc[UR14][R14.64], R29 ;  /* 0x0000001d0e001986 */ /* 0x0001e2000c10190e */
[----:B------:R-:W-:Y:S01]  /*3c20*/  ISETP.GT.AND P1, PT, R13, 0x19, PT ;  /* 0x000000190d00780c */ /* 0x000fe20003f24270 */
[-C--:B--2---:R-:W-:Y:S01]  /*3c30*/  FMUL R27, R36, R9.reuse ;  /* 0x00000009241b7220 */ /* 0x084fe20000400000 */
[----:B------:R-:W-:Y:S01]  /*3c40*/  IMAD.X R19, R59, 0x1, R23, P6 ;  /* 0x000000013b137824 */ /* 0x000fe200030e0617 */
[C---:B------:R-:W-:Y:S01]  /*3c50*/  ISETP.GT.AND P2, PT, R12.reuse, 0x8, P2 ;  /* 0x000000080c00780c */ /* 0x040fe20001744270 */
[----:B------:R-:W-:Y:S01]  /*3c60*/  IMAD.X R17, R65, 0x1, R21, P4 ;  /* 0x0000000141117824 */ /* 0x000fe200020e0615 */
[C---:B------:R-:W-:Y:S01]  /*3c70*/  ISETP.GT.AND P4, PT, R12.reuse, RZ, P1 ;  /* 0x000000ff0c00720c */ /* 0x040fe20000f84270 */
[----:B------:R-:W-:Y:S01]  /*3c80*/  FMUL R55, R55, R9 ;  /* 0x0000000937377220 */ /* 0x000fe20000400000 */
[----:B------:R-:W-:-:S02]  /*3c90*/  ISETP.GT.AND P1, PT, R12, 0x8, P1 ;  /* 0x000000080c00780c */ /* 0x000fc40000f24270 */
[----:B------:R1:W-:Y:S01]  /*3ca0*/  @P0 STG.E desc[UR14][R16.64], R35 ;  /* 0x0000002310000986 */ /* 0x0003e2000c10190e */
[----:B------:R-:W-:Y:S01]  /*3cb0*/  IADD3 R20, P0, R61, R24, RZ ;  /* 0x000000183d147210 */ /* 0x000fe20007f1e0ff */
[----:B0-----:R-:W-:Y:S02]  /*3cc0*/  FMUL R29, R38, R9 ;  /* 0x00000009261d7220 */ /* 0x001fe40000400000 */
[----:B------:R0:W-:Y:S01]  /*3cd0*/  @P5 STG.E desc[UR14][R18.64], R27 ;  /* 0x0000001b12005986 */ /* 0x0001e2000c10190e */
[----:B------:R-:W-:Y:S01]  /*3ce0*/  IADD3 R14, P5, R63, R22, RZ ;  /* 0x000000163f0e7210 */ /* 0x000fe20007fbe0ff */
[----:B------:R-:W-:Y:S01]  /*3cf0*/  IMAD.X R21, R59, 0x1, R25, P0 ;  /* 0x000000013b157824 */ /* 0x000fe200000e0619 */
[----:B------:R-:W-:Y:S02]  /*3d00*/  ISETP.GT.AND P0, PT, R13, 0x20, PT ;  /* 0x000000200d00780c */ /* 0x000fe40003f04270 */
[----:B------:R-:W-:Y:S01]  /*3d10*/  IADD3 R22, P6, R61, R18, RZ ;  /* 0x000000123d167210 */ /* 0x000fe20007fde0ff */
[----:B------:R-:W-:Y:S01]  /*3d20*/  IMAD.X R15, R65, 0x1, R23, P5 ;  /* 0x00000001410f7824 */ /* 0x000fe200028e0617 */
[----:B------:R-:W-:Y:S01]  /*3d30*/  @P4 STG.E desc[UR14][R20.64], R37 ;  /* 0x0000002514004986 */ /* 0x000fe2000c10190e */
[----:B-1----:R-:W-:-:S02]  /*3d40*/  IADD3 R16, P5, R63, R24, RZ ;  /* 0x000000183f107210 */ /* 0x002fc40007fbe0ff */
[----:B------:R-:W-:Y:S01]  /*3d50*/  ISETP.GT.AND P4, PT, R12, RZ, P0 ;  /* 0x000000ff0c00720c */ /* 0x000fe20000784270 */
[----:B------:R1:W-:Y:S01]  /*3d60*/  @P2 STG.E desc[UR14][R14.64], R29 ;  /* 0x0000001d0e002986 */ /* 0x0003e2000c10190e */
[----:B------:R-:W-:Y:S01]  /*3d70*/  ISETP.GT.AND P2, PT, R13, 0x21, PT ;  /* 0x000000210d00780c */ /* 0x000fe20003f44270 */
[----:B------:R-:W-:Y:S02]  /*3d80*/  IMAD.X R17, R65, 0x1, R25, P5 ;  /* 0x0000000141117824 */ /* 0x000fe400028e0619 */
[----:B0-----:R-:W-:Y:S01]  /*3d90*/  FMUL R27, R40, R9 ;  /* 0x00000009281b7220 */ /* 0x001fe20000400000 */
[----:B------:R-:W-:Y:S01]  /*3da0*/  IMAD.X R23, R59, 0x1, R19, P6 ;  /* 0x000000013b177824 */ /* 0x000fe200030e0613 */
[C---:B------:R-:W-:Y:S01]  /*3db0*/  ISETP.GT.AND P5, PT, R12.reuse, RZ, P2 ;  /* 0x000000ff0c00720c */ /* 0x040fe200017a4270 */
[----:B------:R0:W-:Y:S01]  /*3dc0*/  @P1 STG.E desc[UR14][R16.64], R39 ;  /* 0x0000002710001986 */ /* 0x0001e2000c10190e */
[----:B------:R-:W-:Y:S02]  /*3dd0*/  IADD3 R24, P1, R61, R20, RZ ;  /* 0x000000143d187210 */ /* 0x000fe40007f3e0ff */
[----:B------:R-:W-:-:S02]  /*3de0*/  ISETP.GT.AND P0, PT, R12, 0x8, P0 ;  /* 0x000000080c00780c */ /* 0x000fc40000704270 */
[----:B------:R2:W-:Y:S01]  /*3df0*/  @P4 STG.E desc[UR14][R22.64], R27 ;  /* 0x0000001b16004986 */ /* 0x0005e2000c10190e */
[----:B-1----:R-:W-:Y:S01]  /*3e00*/  IADD3 R14, P4, R63, R18, RZ ;  /* 0x000000123f0e7210 */ /* 0x002fe20007f9e0ff */
[----:B------:R-:W-:Y:S01]  /*3e10*/  IMAD.X R25, R59, 0x1, R21, P1 ;  /* 0x000000013b197824 */ /* 0x000fe200008e0615 */
[----:B------:R-:W-:Y:S01]  /*3e20*/  ISETP.GT.AND P1, PT, R13, 0x28, PT ;  /* 0x000000280d00780c */ /* 0x000fe20003f24270 */
[-C--:B------:R-:W-:Y:S01]  /*3e30*/  FMUL R29, R42, R9.reuse ;  /* 0x000000092a1d7220 */ /* 0x080fe20000400000 */
[C---:B------:R-:W-:Y:S01]  /*3e40*/  ISETP.GT.AND P2, PT, R12.reuse, 0x8, P2 ;  /* 0x000000080c00780c */ /* 0x040fe20001744270 */
[----:B------:R-:W-:Y:S01]  /*3e50*/  IMAD.X R15, R65, 0x1, R19, P4 ;  /* 0x00000001410f7824 */ /* 0x000fe200020e0613 */
[----:B------:R-:W-:Y:S01]  /*3e60*/  @P5 STG.E desc[UR14][R24.64], R41 ;  /* 0x0000002918005986 */ /* 0x000fe2000c10190e */
[----:B0-----:R-:W-:Y:S02]  /*3e70*/  IADD3 R16, P5, R63, R20, RZ ;  /* 0x000000143f107210 */ /* 0x001fe40007fbe0ff */
[----:B------:R-:W-:Y:S01]  /*3e80*/  ISETP.GT.AND P4, PT, R12, RZ, P1 ;  /* 0x000000ff0c00720c */ /* 0x000fe20000f84270 */
[----:B------:R0:W-:Y:S01]  /*3e90*/  @P0 STG.E desc[UR14][R14.64], R29 ;  /* 0x0000001d0e000986 */ /* 0x0001e2000c10190e */
[----:B------:R-:W-:Y:S01]  /*3ea0*/  ISETP.GT.AND P0, PT, R13, 0x29, PT ;  /* 0x000000290d00780c */ /* 0x000fe20003f04270 */
[----:B------:R-:W-:Y:S01]  /*3eb0*/  IMAD.X R17, R65, 0x1, R21, P5 ;  /* 0x0000000141117824 */ /* 0x000fe200028e0615 */
[----:B------:R-:W-:Y:S01]  /*3ec0*/  IADD3 R18, P6, R61, R22, RZ ;  /* 0x000000163d127210 */ /* 0x000fe20007fde0ff */
[----:B--2---:R-:W-:Y:S01]  /*3ed0*/  FMUL R27, R44, R9 ;  /* 0x000000092c1b7220 */ /* 0x004fe20000400000 */
[----:B------:R-:W-:-:S02]  /*3ee0*/  ISETP.GT.AND P5, PT, R12, RZ, P0 ;  /* 0x000000ff0c00720c */ /* 0x000fc400007a4270 */
[----:B------:R1:W-:Y:S01]  /*3ef0*/  @P2 STG.E desc[UR14][R16.64], R43 ;  /* 0x0000002b10002986 */ /* 0x0003e2000c10190e */
[----:B------:R-:W-:Y:S01]  /*3f00*/  IMAD.X R19, R59, 0x1, R23, P6 ;  /* 0x000000013b137824 */ /* 0x000fe200030e0617 */
[----:B------:R-:W-:Y:S02]  /*3f10*/  IADD3 R20, P2, R61, R24, RZ ;  /* 0x000000183d147210 */ /* 0x000fe40007f5e0ff */
[----:B------:R-:W-:Y:S01]  /*3f20*/  ISETP.GT.AND P1, PT, R12, 0x8, P1 ;  /* 0x000000080c00780c */ /* 0x000fe20000f24270 */
[----:B0-----:R-:W-:Y:S01]  /*3f30*/  FMUL R29, R46, R9 ;  /* 0x000000092e1d7220 */ /* 0x001fe20000400000 */
[----:B------:R0:W-:Y:S01]  /*3f40*/  @P4 STG.E desc[UR14][R18.64], R27 ;  /* 0x0000001b12004986 */ /* 0x0001e2000c10190e */
[----:B------:R-:W-:Y:S01]  /*3f50*/  IADD3 R14, P4, R63, R22, RZ ;  /* 0x000000163f0e7210 */ /* 0x000fe20007f9e0ff */
[----:B------:R-:W-:Y:S01]  /*3f60*/  IMAD.X R21, R59, 0x1, R25, P2 ;  /* 0x000000013b157824 */ /* 0x000fe200010e0619 */
[----:B------:R-:W-:Y:S02]  /*3f70*/  ISETP.GT.AND P0, PT, R12, 0x8, P0 ;  /* 0x000000080c00780c */ /* 0x000fe40000704270 */
[----:B------:R-:W-:Y:S01]  /*3f80*/  ISETP.GT.AND P2, PT, R13, 0x30, PT ;  /* 0x000000300d00780c */ /* 0x000fe20003f44270 */
[----:B------:R-:W-:Y:S01]  /*3f90*/  IMAD.X R15, R65, 0x1, R23, P4 ;  /* 0x00000001410f7824 */ /* 0x000fe200020e0617 */
[----:B------:R-:W-:Y:S01]  /*3fa0*/  @P5 STG.E desc[UR14][R20.64], R45 ;  /* 0x0000002d14005986 */ /* 0x000fe2000c10190e */
[----:B-1----:R-:W-:-:S02]  /*3fb0*/  IADD3 R16, P5, R63, R24, RZ ;  /* 0x000000183f107210 */ /* 0x002fc40007fbe0ff */
[----:B------:R-:W-:Y:S01]  /*3fc0*/  ISETP.GT.AND P4, PT, R12, RZ, P2 ;  /* 0x000000ff0c00720c */ /* 0x000fe20001784270 */
[----:B------:R1:W-:Y:S01]  /*3fd0*/  @P1 STG.E desc[UR14][R14.64], R29 ;  /* 0x0000001d0e001986 */ /* 0x0003e2000c10190e */
[----:B------:R-:W-:Y:S01]  /*3fe0*/  ISETP.GT.AND P1, PT, R13, 0x31, PT ;  /* 0x000000310d00780c */ /* 0x000fe20003f24270 */
[----:B------:R-:W-:Y:S01]  /*3ff0*/  IMAD.X R17, R65, 0x1, R25, P5 ;  /* 0x0000000141117824 */ /* 0x000fe200028e0619 */
[----:B------:R-:W-:Y:S01]  /*4000*/  IADD3 R22, P6, R61, R18, RZ ;  /* 0x000000123d167210 */ /* 0x000fe20007fde0ff */
[----:B0-----:R-:W-:Y:S01]  /*4010*/  FMUL R27, R48, R9 ;  /* 0x00000009301b7220 */ /* 0x001fe20000400000 */
[----:B------:R-:W-:Y:S02]  /*4020*/  ISETP.GT.AND P5, PT, R12, RZ, P1 ;  /* 0x000000ff0c00720c */ /* 0x000fe40000fa4270 */
[----:B------:R0:W-:Y:S01]  /*4030*/  @P0 STG.E desc[UR14][R16.64], R47 ;  /* 0x0000002f10000986 */ /* 0x0001e2000c10190e */
[----:B------:R-:W-:Y:S01]  /*4040*/  IMAD.X R23, R59, 0x1, R19, P6 ;  /* 0x000000013b177824 */ /* 0x000fe200030e0613 */
[----:B------:R-:W-:-:S02]  /*4050*/  IADD3 R24, P0, R61, R20, RZ ;  /* 0x000000143d187210 */ /* 0x000fc40007f1e0ff */
[----:B------:R-:W-:Y:S01]  /*4060*/  ISETP.GT.AND P6, PT, R12, 0x8, P2 ;  /* 0x000000080c00780c */ /* 0x000fe200017c4270 */
[----:B-1----:R-:W-:Y:S01]  /*4070*/  FMUL R29, R50, R9 ;  /* 0x00000009321d7220 */ /* 0x002fe20000400000 */
[----:B------:R1:W-:Y:S01]  /*4080*/  @P4 STG.E desc[UR14][R22.64], R27 ;  /* 0x0000001b16004986 */ /* 0x0003e2000c10190e */
[----:B------:R-:W-:Y:S01]  /*4090*/  IMAD.X R25, R59, 0x1, R21, P0 ;  /* 0x000000013b197824 */ /* 0x000fe200000e0615 */
[----:B------:R-:W-:Y:S02]  /*40a0*/  IADD3 R14, P2, R63, R18, RZ ;  /* 0x000000123f0e7210 */ /* 0x000fe40007f5e0ff */
[----:B------:R-:W-:Y:S02]  /*40b0*/  ISETP.GT.AND P0, PT, R13, 0x38, PT ;  /* 0x000000380d00780c */ /* 0x000fe40003f04270 */
[----:B0-----:R-:W-:Y:S01]  /*40c0*/  IADD3 R16, P4, R63, R20, RZ ;  /* 0x000000143f107210 */ /* 0x001fe20007f9e0ff */
[----:B------:R-:W-:Y:S01]  /*40d0*/  @P5 STG.E desc[UR14][R24.64], R49 ;  /* 0x0000003118005986 */ /* 0x000fe2000c10190e */
[----:B------:R-:W-:Y:S01]  /*40e0*/  IMAD.X R15, R65, 0x1, R19, P2 ;  /* 0x00000001410f7824 */ /* 0x000fe200010e0613 */
[----:B------:R-:W-:-:S02]  /*40f0*/  IADD3 R18, P5, R61, R22, RZ ;  /* 0x000000163d127210 */ /* 0x000fc40007fbe0ff */
[----:B------:R-:W-:Y:S01]  /*4100*/  IMAD.X R17, R65, 0x1, R21, P4 ;  /* 0x0000000141117824 */ /* 0x000fe200020e0615 */
[----:B-1----:R-:W-:Y:S01]  /*4110*/  IADD3 R22, P4, R63, R22, RZ ;  /* 0x000000163f167210 */ /* 0x002fe20007f9e0ff */
[----:B------:R0:W-:Y:S01]  /*4120*/  @P6 STG.E desc[UR14][R14.64], R29 ;  /* 0x0000001d0e006986 */ /* 0x0001e2000c10190e */
[----:B------:R-:W-:Y:S01]  /*4130*/  ISETP.GT.AND P2, PT, R13, 0x39, PT ;  /* 0x000000390d00780c */ /* 0x000fe20003f44270 */
[--C-:B------:R-:W-:Y:S01]  /*4140*/  IMAD.X R19, R59, 0x1, R23.reuse, P5 ;  /* 0x000000013b137824 */ /* 0x100fe200028e0617 */
[C---:B------:R-:W-:Y:S01]  /*4150*/  ISETP.GT.AND P1, PT, R12.reuse, 0x8, P1 ;  /* 0x000000080c00780c */ /* 0x040fe20000f24270 */
[----:B------:R-:W-:Y:S01]  /*4160*/  IMAD.X R23, R65, 0x1, R23, P4 ;  /* 0x0000000141177824 */ /* 0x000fe200020e0617 */
[----:B------:R-:W-:Y:S01]  /*4170*/  ISETP.GT.AND P6, PT, R12, RZ, P0 ;  /* 0x000000ff0c00720c */ /* 0x000fe200007c4270 */
[----:B------:R-:W-:Y:S01]  /*4180*/  FMUL R27, R54, R9 ;  /* 0x00000009361b7220 */ /* 0x000fe20000400000 */
[----:B------:R-:W-:Y:S02]  /*4190*/  IADD3 R20, P5, R61, R24, RZ ;  /* 0x000000183d147210 */ /* 0x000fe40007fbe0ff */
[----:B------:R-:W-:-:S02]  /*41a0*/  ISETP.GT.AND P4, PT, R12, RZ, P2 ;  /* 0x000000ff0c00720c */ /* 0x000fc40001784270 */
[C---:B------:R-:W-:Y:S01]  /*41b0*/  ISETP.GT.AND P0, PT, R12.reuse, 0x8, P0 ;  /* 0x000000080c00780c */ /* 0x040fe20000704270 */
[--C-:B------:R-:W-:Y:S01]  /*41c0*/  IMAD.X R21, R59, 0x1, R25.reuse, P5 ;  /* 0x000000013b157824 */ /* 0x100fe200028e0619 */
[----:B------:R-:W-:Y:S01]  /*41d0*/  ISETP.GT.AND P2, PT, R12, 0x8, P2 ;  /* 0x000000080c00780c */ /* 0x000fe20001744270 */
[----:B0-----:R-:W-:Y:S01]  /*41e0*/  FMUL R15, R52, R9 ;  /* 0x00000009340f7220 */ /* 0x001fe20000400000 */
[----:B------:R-:W-:Y:S01]  /*41f0*/  IADD3 R12, P5, R63, R24, RZ ;  /* 0x000000183f0c7210 */ /* 0x000fe20007fbe0ff */
[----:B------:R0:W-:Y:S04]  /*4200*/  @P1 STG.E desc[UR14][R16.64], R51 ;  /* 0x0000003310001986 */ /* 0x0001e8000c10190e */
[----:B------:R-:W-:Y:S01]  /*4210*/  IMAD.X R13, R65, 0x1, R25, P5 ;  /* 0x00000001410d7824 */ /* 0x000fe200028e0619 */
[----:B------:R0:W-:Y:S04]  /*4220*/  @P6 STG.E desc[UR14][R18.64], R15 ;  /* 0x0000000f12006986 */ /* 0x0001e8000c10190e */
[----:B------:R0:W-:Y:S04]  /*4230*/  @P4 STG.E desc[UR14][R20.64], R53 ;  /* 0x0000003514004986 */ /* 0x0001e8000c10190e */
[----:B------:R0:W-:Y:S04]  /*4240*/  @P0 STG.E desc[UR14][R22.64], R27 ;  /* 0x0000001b16000986 */ /* 0x0001e8000c10190e */
[----:B------:R0:W-:Y:S02]  /*4250*/  @P2 STG.E desc[UR14][R12.64], R55 ;  /* 0x000000370c002986 */ /* 0x0001e4000c10190e */
.L_x_85:
[----:B------:R-:W-:Y:S05]  /*4260*/  BSYNC B0 ;  /* 0x0000000000007941 */ /* 0x000fea0003800000 */
.L_x_25:
[----:B------:R-:W-:Y:S01]  /*4270*/  ULDC UR8, c[0x0][0xc] ;  /* 0x0000030000087ab9 */ /* 0x000fe20000000800 */
[----:B------:R-:W-:Y:S01]  /*4280*/  ULDC UR9, c[0x0][0x10] ;  /* 0x0000040000097ab9 */ /* 0x000fe20000000800 */
[----:B0-----:R-:W0:Y:S01]  /*4290*/  LDC R13, c[0x0][0x14] ;  /* 0x00000500ff0d7b82 */ /* 0x001e220000000800 */
[----:B------:R-:W-:Y:S01]  /*42a0*/  UIMAD.WIDE.U32 UR8, UR8, UR9, URZ ;  /* 0x00000009080872a5 */ /* 0x000fe2000f8e003f */
[----:B------:R-:W-:Y:S01]  /*42b0*/  PRMT R12, RZ, 0x7610, R12 ;  /* 0x00007610ff0c7816 */ /* 0x000fe2000000000c */
[----:B-1----:R-:W-:Y:S02]  /*42c0*/  IMAD.MOV.U32 R20, RZ, RZ, -0x1 ;  /* 0xffffffffff147424 */ /* 0x002fe400078e00ff */
[----:B------:R-:W-:Y:S02]  /*42d0*/  IMAD.MOV.U32 R14, RZ, RZ, -0x1 ;  /* 0xffffffffff0e7424 */ /* 0x000fe400078e00ff */
[----:B0-----:R-:W-:-:S04]  /*42e0*/  IMAD.WIDE.U32 R4, R13, UR8, R4 ;  /* 0x000000080d047c25 */ /* 0x001fc8000f8e0004 */
[----:B------:R-:W-:Y:S01]  /*42f0*/  IMAD R13, R13, UR9, RZ ;  /* 0x000000090d0d7c24 */ /* 0x000fe2000f8e02ff */
[----:B------:R-:W-:Y:S02]  /*4300*/  ULDC.64 UR8, c[0x0][0x750] ;  /* 0x0001d40000087ab9 */ /* 0x000fe40000000a00 */
[----:B------:R-:W-:Y:S01]  /*4310*/  ISETP.GE.U32.AND P0, PT, R4, UR8, PT ;  /* 0x0000000804007c0c */ /* 0x000fe2000bf06070 */
[----:B------:R-:W-:-:S05]  /*4320*/  IMAD.IADD R5, R5, 0x1, R13 ;  /* 0x0000000105057824 */ /* 0x000fca00078e020d */
[----:B------:R-:W-:-:S13]  /*4330*/  ISETP.GE.U32.AND.EX P0, PT, R5, UR9, PT, P0 ;  /* 0x0000000905007c0c */ /* 0x000fda000bf06100 */
[----:B------:R-:W-:Y:S05]  /*4340*/  @P0 BRA `(.L_x_86) ;  /* 0x0000000400640947 */ /* 0x000fea0003800000 */
[----:B------:R-:W0:Y:S01]  /*4350*/  S2R R24, SR_CTAID.X ;  /* 0x0000000000187919 */ /* 0x000e220000002500 */
[----:B---3--:R-:W1:Y:S01]  /*4360*/  LDC.64 R18, c[0x0][0x728] ;  /* 0x0001ca00ff127b82 */ /* 0x008e620000000a00 */
[----:B------:R-:W-:Y:S01]  /*4370*/  ULDC UR7, c[0x0][0x150] ;  /* 0x0000540000077ab9 */ /* 0x000fe20000000800 */
[----:B------:R-:W-:Y:S01]  /*4380*/  IMAD.MOV.U32 R16, RZ, RZ, R4 ;  /* 0x000000ffff107224 */ /* 0x000fe200078e0004 */
[----:B--2---:R-:W2:Y:S01]  /*4390*/  S2R R26, SR_CTAID.Y ;  /* 0x00000000001a7919 */ /* 0x004ea20000002600 */
[----:B------:R-:W-:-:S04]  /*43a0*/  IMAD.MOV.U32 R17, RZ, RZ, R5 ;  /* 0x000000ffff117224 */ /* 0x000fc800078e0005 */
[----:B------:R-:W3:Y:S08]  /*43b0*/  LDC R27, c[0x0][0x144] ;  /* 0x00005100ff1b7b82 */ /* 0x000ef00000000800 */
[----:B------:R-:W2:Y:S08]  /*43c0*/  LDC R20, c[0x0][0x730] ;  /* 0x0001cc00ff147b82 */ /* 0x000eb00000000800 */
[----:B------:R-:W2:Y:S01]  /*43d0*/  LDC.64 R22, c[0x0][0x720] ;  /* 0x0001c800ff167b82 */ /* 0x000ea20000000a00 */
[----:B-1----:R-:W-:-:S04]  /*43e0*/  ISETP.NE.U32.AND P0, PT, R18, RZ, PT ;  /* 0x000000ff1200720c */ /* 0x002fc80003f05070 */
[----:B------:R-:W-:Y:S02]  /*43f0*/  ISETP.NE.AND.EX P0, PT, R19, RZ, PT, P0 ;  /* 0x000000ff1300720c */ /* 0x000fe40003f05300 */
[----:B0-----:R-:W-:-:S05]  /*4400*/  I2FP.F32.U32 R11, R24 ;  /* 0x00000018000b7245 */ /* 0x001fca0000201000 */
[----:B------:R-:W-:-:S04]  /*4410*/  FMUL R11, R11, UR7 ;  /* 0x000000070b0b7c20 */ /* 0x000fc80008400000 */
[----:B------:R0:W1:Y:S02]  /*4420*/  F2I.U32.TRUNC.NTZ R25, R11 ;  /* 0x0000000b00197305 */ /* 0x000064000020f000 */
[----:B---3--:R-:W-:Y:S05]  /*4430*/  @!P0 BRA `(.L_x_87) ;  /* 0x0000000000288947 */ /* 0x008fea0003800000 */
[----:B0-----:R-:W0:Y:S02]  /*4440*/  LDC R11, c[0x0][0x734] ;  /* 0x0001cd00ff0b7b82 */ /* 0x001e240000000800 */
        /* <DEDUP_REMOVED lines=9> */
.L_x_87:
[-CC-:B--2---:R-:W-:Y:S01]  /*44e0*/  SHF.R.U64 R21, R16, R20.reuse, R17.reuse ;  /* 0x0000001410157219 */ /* 0x184fe20000001211 */
[----:B------:R-:W2:Y:S01]  /*44f0*/  LDC.64 R34, c[0x0][0x740] ;  /* 0x0001d000ff227b82 */ /* 0x000ea20000000a00 */
[----:B0-----:R-:W-:Y:S01]  /*4500*/  SHF.R.U32.HI R11, RZ, R20, R17 ;  /* 0x00000014ff0b7219 */ /* 0x001fe20000011611 */
[----:B-1----:R-:W-:Y:S01]  /*4510*/  IMAD.MOV R25, RZ, RZ, -R25 ;  /* 0x000000ffff197224 */ /* 0x002fe200078e0a19 */
[----:B------:R-:W-:Y:S01]  /*4520*/  IADD3 R15, P0, RZ, -R21, RZ ;  /* 0x80000015ff0f7210 */ /* 0x000fe20007f1e0ff */
[----:B------:R-:W-:Y:S02]  /*4530*/  ULDC UR7, c[0x0][0x154] ;  /* 0x0000550000077ab9 */ /* 0x000fe40000000800 */
[----:B------:R-:W-:Y:S02]  /*4540*/  IMAD R30, R27, R25, R24 ;  /* 0x000000191b1e7224 */ /* 0x000fe400078e0218 */
[----:B------:R-:W0:Y:S01]  /*4550*/  LDC R16, c[0x0][0x718] ;  /* 0x0001c600ff107b82 */ /* 0x000e220000000800 */
[----:B------:R-:W-:-:S02]  /*4560*/  IMAD.X R11, RZ, RZ, ~R11, P0 ;  /* 0x000000ffff0b7224 */ /* 0x000fc400000e0e0b */
[----:B------:R-:W-:-:S04]  /*4570*/  IMAD.WIDE.U32 R12, R15, R22, R4 ;  /* 0x000000160f0c7225 */ /* 0x000fc800078e0004 */
[----:B------:R-:W-:Y:S01]  /*4580*/  IMAD R14, R11, R22, RZ ;  /* 0x000000160b0e7224 */ /* 0x000fe200078e02ff */
[----:B------:R-:W1:Y:S03]  /*4590*/  LDC R28, c[0x0][0x708] ;  /* 0x0001c200ff1c7b82 */ /* 0x000e660000000800 */
[----:B------:R-:W-:Y:S02]  /*45a0*/  IMAD R11, R15, R23, R14 ;  /* 0x000000170f0b7224 */ /* 0x000fe400078e020e */
[----:B------:R-:W-:Y:S02]  /*45b0*/  IMAD.MOV.U32 R15, RZ, RZ, 0x1 ;  /* 0x00000001ff0f7424 */ /* 0x000fe400078e00ff */
[----:B------:R-:W-:Y:S01]  /*45c0*/  IMAD.IADD R11, R13, 0x1, R11 ;  /* 0x000000010d0b7824 */ /* 0x000fe200078e020b */
[----:B----4-:R-:W3:Y:S01]  /*45d0*/  LDC R32, c[0x0][0x758] ;  /* 0x0001d600ff207b82 */ /* 0x010ee20000000800 */
[----:B------:R-:W-:-:S02]  /*45e0*/  I2FP.F32.U32 R13, R26 ;  /* 0x0000001a000d7245 */ /* 0x000fc40000201000 */
[----:B--2---:R-:W-:-:S03]  /*45f0*/  ISETP.NE.U32.AND P0, PT, R34, RZ, PT ;  /* 0x000000ff2200720c */ /* 0x004fc60003f05070 */
[----:B------:R-:W-:Y:S01]  /*4600*/  FMUL R14, R13, UR7 ;  /* 0x000000070d0e7c20 */ /* 0x000fe20008400000 */
[----:B------:R-:W-:Y:S01]  /*4610*/  ISETP.NE.AND.EX P0, PT, R35, RZ, PT, P0 ;  /* 0x000000ff2300720c */ /* 0x000fe20003f05300 */
[----:B------:R-:W2:Y:S01]  /*4620*/  LDC R25, c[0x0][0x148] ;  /* 0x00005200ff197b82 */ /* 0x000ea20000000800 */
[-CC-:B0-----:R-:W-:Y:S01]  /*4630*/  SHF.R.U64 R20, R12, R16.reuse, R11.reuse ;  /* 0x000000100c147219 */ /* 0x181fe2000000120b */
[----:B------:R0:W4:Y:S01]  /*4640*/  F2I.U32.TRUNC.NTZ R22, R14 ;  /* 0x0000000e00167305 */ /* 0x000122000020f000 */
[----:B------:R-:W-:Y:S01]  /*4650*/  SHF.R.U32.HI R11, RZ, R16, R11 ;  /* 0x00000010ff0b7219 */ /* 0x000fe2000001160b */
[----:B------:R-:W-:-:S04]  /*4660*/  IMAD.MOV.U32 R13, RZ, RZ, -0x1 ;  /* 0xffffffffff0d7424 */ /* 0x000fc800078e00ff */
[----:B------:R-:W0:Y:S01]  /*4670*/  LDC R24, c[0x0][0x700] ;  /* 0x0001c000ff187b82 */ /* 0x000e220000000800 */
[-CC-:B-1----:R-:W-:Y:S02]  /*4680*/  SHF.R.U64 R18, R20, R28.reuse, R11.reuse ;  /* 0x0000001c14127219 */ /* 0x182fe4000000120b */
[----:B------:R-:W-:-:S05]  /*4690*/  SHF.R.U32.HI R11, RZ, R28, R11 ;  /* 0x0000001cff0b7219 */ /* 0x000fca000001160b */
[----:B------:R-:W1:Y:S01]  /*46a0*/  LDC R29, c[0x0][0x748] ;  /* 0x0001d200ff1d7b82 */ /* 0x000e620000000800 */
[-C--:B---3--:R-:W-:Y:S02]  /*46b0*/  SHF.L.U32 R12, R13, R32.reuse, RZ ;  /* 0x000000200d0c7219 */ /* 0x088fe400000006ff */
[-CC-:B------:R-:W-:Y:S02]  /*46c0*/  SHF.R.U64 R23, R18, R32.reuse, R11.reuse ;  /* 0x0000002012177219 */ /* 0x180fe4000000120b */
[----:B------:R-:W-:Y:S02]  /*46d0*/  SHF.R.U32.HI R13, RZ, R32, R11 ;  /* 0x00000020ff0d7219 */ /* 0x000fe4000001160b */
[----:B------:R-:W-:Y:S01]  /*46e0*/  LOP3.LUT R27, RZ, R12, RZ, 0x33, !PT ;  /* 0x0000000cff1b7212 */ /* 0x000fe200078e33ff */
[----:B------:R-:W3:Y:S01]  /*46f0*/  LDC R31, c[0x0][0x738] ;  /* 0x0001ce00ff1f7b82 */ /* 0x000ee20000000800 */
[----:B------:R-:W-:Y:S01]  /*4700*/  SHF.L.U32 R32, R15, R32, RZ ;  /* 0x000000200f207219 */ /* 0x000fe200000006ff */
[----:B------:R-:W-:-:S06]  /*4710*/  IMAD.MOV.U32 R12, RZ, RZ, R23 ;  /* 0x000000ffff0c7224 */ /* 0x000fcc00078e0017 */
[----:B------:R-:W0:Y:S01]  /*4720*/  LDC R33, c[0x0][0x710] ;  /* 0x0001c400ff217b82 */ /* 0x000e220000000800 */
[----:B----4-:R-:W-:Y:S05]  /*4730*/  @!P0 BRA `(.L_x_88) ;  /* 0x0000000000288947 */ /* 0x010fea0003800000 */
[----:B------:R-:W4:Y:S02]  /*4740*/  LDC R12, c[0x0][0x74c] ;  /* 0x0001d300ff0c7b82 */ /* 0x000f240000000800 */
[----:B----4-:R-:W-:-:S05]  /*4750*/  IADD3 R11, P0, R23, R12, RZ ;  /* 0x0000000c170b7210 */ /* 0x010fca0007f1e0ff */
[----:B------:R-:W-:-:S04]  /*4760*/  IMAD.X R19, RZ, RZ, R13, P0 ;  /* 0x000000ffff137224 */ /* 0x000fc800000e060d */
[----:B------:R-:W-:-:S04]  /*4770*/  IMAD.WIDE.U32 R12, R19, R34, RZ ;  /* 0x00000022130c7225 */ /* 0x000fc800078e00ff */
[----:B0-----:R-:W-:-:S04]  /*4780*/  IMAD.WIDE.U32 R14, P0, R11, R35, R12 ;  /* 0x000000230b0e7225 */ /* 0x001fc8000780000c */
[----:B------:R-:W-:-:S04]  /*4790*/  IMAD.WIDE.U32 R12, R11, R34, RZ ;  /* 0x000000220b0c7225 */ /* 0x000fc800078e00ff */
[----:B------:R-:W-:Y:S01]  /*47a0*/  IMAD.X R17, RZ, RZ, RZ, P0 ;  /* 0x000000ffff117224 */ /* 0x000fe200000e06ff */
[----:B------:R-:W-:Y:S01]  /*47b0*/  IADD3 RZ, P0, R13, R14, RZ ;  /* 0x0000000e0dff7210 */ /* 0x000fe20007f1e0ff */
[----:B------:R-:W-:-:S04]  /*47c0*/  IMAD.MOV.U32 R16, RZ, RZ, R15 ;  /* 0x000000ffff107224 */ /* 0x000fc800078e000f */
[----:B------:R-:W-:-:S08]  /*47d0*/  IMAD.WIDE.U32.X R12, R19, R35, R16, P0 ;  /* 0x00000023130c7225 */ /* 0x000fd000000e0410 */
.L_x_88:
[----:B-1----:R-:W-:Y:S01]  /*47e0*/  SHF.R.U64 R11, R12, R29, R13 ;  /* 0x0000001d0c0b7219 */ /* 0x002fe2000000120d */
[----:B0-----:R-:W-:Y:S01]  /*47f0*/  VIADD R13, R24, 0xffffffff ;  /* 0xffffffff180d7836 */ /* 0x001fe20000000000 */
[----:B------:R-:W-:Y:S01]  /*4800*/  LOP3.LUT R18, R18, R27, RZ, 0xc0, !PT ;  /* 0x0000001b12127212 */ /* 0x000fe200078ec0ff */
[----:B------:R-:W-:Y:S02]  /*4810*/  IMAD.MOV R22, RZ, RZ, -R22 ;  /* 0x000000ffff167224 */ /* 0x000fe400078e0a16 */
[----:B------:R-:W-:Y:S01]  /*4820*/  IMAD.MOV R12, RZ, RZ, -R11 ;  /* 0x000000ffff0c7224 */ /* 0x000fe200078e0a0b */
[----:B------:R-:W-:Y:S01]  /*4830*/  LOP3.LUT R13, R20, R13, RZ, 0xc0, !PT ;  /* 0x0000000d140d7212 */ /* 0x000fe200078ec0ff */
[----:B--2---:R-:W-:Y:S02]  /*4840*/  @P3 IMAD R30, R25, R22, R26 ;  /* 0x00000016191e3224 */ /* 0x004fe400078e021a */
[----:B------:R-:W-:Y:S02]  /*4850*/  IMAD R11, R32, R11, R18 ;  /* 0x0000000b200b7224 */ /* 0x000fe400078e0212 */
[----:B---3--:R-:W-:-:S02]  /*4860*/  IMAD R12, R12, R31, R23 ;  /* 0x0000001f0c0c7224 */ /* 0x008fc400078e0217 */
[----:B------:R-:W-:Y:S02]  /*4870*/  IMAD R11, R11, R33, R30 ;  /* 0x000000210b0b7224 */ /* 0x000fe400078e021e */
[----:B------:R-:W-:Y:S02]  /*4880*/  IMAD R14, R12, R24, R13 ;  /* 0x000000180c0e7224 */ /* 0x000fe400078e020d */
[----:B------:R-:W-:-:S03]  /*4890*/  IMAD.MOV.U32 R15, RZ, RZ, 0x1 ;  /* 0x00000001ff0f7424 */ /* 0x000fc600078e00ff */
[----:B------:R-:W-:Y:S02]  /*48a0*/  SEL R20, R14, R11, !P3 ;  /* 0x0000000b0e147207 */ /* 0x000fe40005800000 */
[----:B------:R-:W-:Y:S01]  /*48b0*/  SEL R11, R11, R14, !P3 ;  /* 0x0000000e0b0b7207 */ /* 0x000fe20005800000 */
[----:B------:R-:W-:Y:S01]  /*48c0*/  IMAD.MOV.U32 R14, RZ, RZ, R21 ;  /* 0x000000ffff0e7224 */ /* 0x000fe200078e0015 */
[----:B------:R-:W-:-:S07]  /*48d0*/  PRMT R12, R15, 0x7610, R12 ;  /* 0x000076100f0c7816 */ /* 0x000fce000000000c */
.L_x_86:
[----:B------:R-:W-:Y:S01]  /*48e0*/  LOP3.LUT P0, RZ, R12, 0xff, RZ, 0xc0, !PT ;  /* 0x000000ff0cff7812 */ /* 0x000fe2000780c0ff */
[----:B------:R-:W-:-:S12]  /*48f0*/  IMAD.MOV.U32 R16, RZ, RZ, R11 ;  /* 0x000000ffff107224 */ /* 0x000fd800078e000b */
[----:B------:R-:W-:Y:S05]  /*4900*/  @P0 BRA `(.L_x_89) ;  /* 0xffffffc800480947 */ /* 0x000fea000383ffff */
[----:B------:R-:W-:Y:S05]  /*4910*/  EXIT ;  /* 0x000000000000794d */ /* 0x000fea0003800000 */
.L_x_7:
[----:B0-----:R-:W-:Y:S01]  /*4920*/  ULDC.64 UR4, c[0x0][0x750] ;  /* 0x0001d40000047ab9 */ /* 0x001fe20000000a00 */
        /* <DEDUP_REMOVED lines=25> */
.L_x_91:
[----:B------:R-:W0:Y:S01]  /*4ac0*/  LDC.64 R28, c[0x0][0x740] ;  /* 0x0001d000ff1c7b82 */ /* 0x000e220000000a00 */
[-CC-:B------:R-:W-:Y:S01]  /*4ad0*/  SHF.R.U64 R18, R16, R8.reuse, R17.reuse ;  /* 0x0000000810127219 */ /* 0x180fe20000001211 */
[----:B------:R-:W-:Y:S01]  /*4ae0*/  IMAD.MOV.U32 R27, RZ, RZ, 0x1 ;  /* 0x00000001ff1b7424 */ /* 0x000fe200078e00ff */
[----:B------:R-:W-:Y:S02]  /*4af0*/  SHF.R.U32.HI R3, RZ, R8, R17 ;  /* 0x00000008ff037219 */ /* 0x000fe40000011611 */
[----:B------:R-:W-:-:S03]  /*4b00*/  IADD3 R15, P0, RZ, -R18, RZ ;  /* 0x80000012ff0f7210 */ /* 0x000fc60007f1e0ff */
[----:B------:R-:W1:Y:S02]  /*4b10*/  LDC R14, c[0x0][0x718] ;  /* 0x0001c600ff0e7b82 */ /* 0x000e640000000800 */
[----:B------:R-:W-:Y:S02]  /*4b20*/  IMAD.X R3, RZ, RZ, ~R3, P0 ;  /* 0x000000ffff037224 */ /* 0x000fe400000e0e03 */
[----:B------:R-:W-:-:S04]  /*4b30*/  IMAD.WIDE.U32 R6, R15, R24, R4 ;  /* 0x000000180f067225 */ /* 0x000fc800078e0004 */
[----:B------:R-:W2:Y:S01]  /*4b40*/  LDC R16, c[0x0][0x708] ;  /* 0x0001c200ff107b82 */ /* 0x000ea20000000800 */
[----:B------:R-:W-:-:S04]  /*4b50*/  IMAD R8, R3, R24, RZ ;  /* 0x0000001803087224 */ /* 0x000fc800078e02ff */
[----:B------:R-:W-:-:S03]  /*4b60*/  IMAD R3, R15, R25, R8 ;  /* 0x000000190f037224 */ /* 0x000fc600078e0208 */
[----:B------:R-:W3:Y:S01]  /*4b70*/  LDC R26, c[0x0][0x758] ;  /* 0x0001d600ff1a7b82 */ /* 0x000ee20000000800 */
[----:B------:R-:W-:Y:S01]  /*4b80*/  IMAD.IADD R3, R7, 0x1, R3 ;  /* 0x0000000107037824 */ /* 0x000fe200078e0203 */
[----:B0-----:R-:W-:Y:S01]  /*4b90*/  ISETP.NE.U32.AND P0, PT, R28, RZ, PT ;  /* 0x000000ff1c00720c */ /* 0x001fe20003f05070 */
[----:B------:R-:W-:-:S03]  /*4ba0*/  IMAD.MOV.U32 R7, RZ, RZ, -0x1 ;  /* 0xffffffffff077424 */ /* 0x000fc600078e00ff */
        /* <DEDUP_REMOVED lines=8> */
[-C--:B---3--:R-:W-:Y:S02]  /*4c30*/  SHF.L.U32 R6, R7, R26.reuse, RZ ;  /* 0x0000001a07067219 */ /* 0x088fe400000006ff */
[--C-:B------:R-:W-:Y:S02]  /*4c40*/  SHF.R.U64 R24, R20, R26, R3.reuse ;  /* 0x0000001a14187219 */ /* 0x100fe40000001203 */
[----:B------:R-:W-:Y:S02]  /*4c50*/  LOP3.LUT R31, RZ, R6, RZ, 0x33, !PT ;  /* 0x00000006ff1f7212 */ /* 0x000fe400078e33ff */
[----:B------:R-:W-:Y:S01]  /*4c60*/  SHF.R.U32.HI R7, RZ, R26, R3 ;  /* 0x0000001aff077219 */ /* 0x000fe20000011603 */
[----:B------:R-:W3:Y:S01]  /*4c70*/  LDC R30, c[0x0][0x710] ;  /* 0x0001c400ff1e7b82 */ /* 0x000ee20000000800 */
[----:B------:R-:W-:Y:S01]  /*4c80*/  IMAD.MOV.U32 R6, RZ, RZ, R24 ;  /* 0x000000ffff067224 */ /* 0x000fe200078e0018 */
[----:B------:R-:W-:Y:S06]  /*4c90*/  @!P0 BRA `(.L_x_92) ;  /* 0x0000000000288947 */ /* 0x000fec0003800000 */
        /* <DEDUP_REMOVED lines=10> */
.L_x_92:
[----:B-1----:R-:W-:Y:S01]  /*4d40*/  SHF.R.U64 R6, R6, R23, R7 ;  /* 0x0000001706067219 */ /* 0x002fe20000001207 */
[----:B0-----:R-:W-:Y:S01]  /*4d50*/  VIADD R15, R21, 0xffffffff ;  /* 0xffffffff150f7836 */ /* 0x001fe20000000000 */
[----:B------:R-:W-:Y:S01]  /*4d60*/  SHF.L.U32 R7, R27, R26, RZ ;  /* 0x0000001a1b077219 */ /* 0x000fe200000006ff */
[----:B------:R-:W-:Y:S01]  /*4d70*/  @P3 IMAD R12, R13, R22, R10 ;  /* 0x000000160d0c3224 */ /* 0x000fe200078e020a */
[----:B------:R-:W-:Y:S01]  /*4d80*/  LOP3.LUT R3, R20, R31, RZ, 0xc0, !PT ;  /* 0x0000001f14037212 */ /* 0x000fe200078ec0ff */
[----:B------:R-:W-:Y:S01]  /*4d90*/  IMAD.MOV R11, RZ, RZ, -R6 ;  /* 0x000000ffff0b7224 */ /* 0x000fe200078e0a06 */
[----:B------:R-:W-:Y:S01]  /*4da0*/  LOP3.LUT R8, R8, R15, RZ, 0xc0, !PT ;  /* 0x0000000f08087212 */ /* 0x000fe200078ec0ff */
[----:B------:R-:W-:Y:S02]  /*4db0*/  IMAD.MOV.U32 R16, RZ, RZ, R18 ;  /* 0x000000ffff107224 */ /* 0x000fe400078e0012 */
[----:B------:R-:W-:Y:S02]  /*4dc0*/  IMAD R7, R7, R6, R3 ;  /* 0x0000000607077224 */ /* 0x000fe400078e0203 */
[----:B--2---:R-:W-:-:S02]  /*4dd0*/  IMAD R3, R11, R25, R24 ;  /* 0x000000190b037224 */ /* 0x004fc400078e0218 */
[----:B------:R-:W-:Y:S02]  /*4de0*/  IMAD.MOV.U32 R6, RZ, RZ, 0x1 ;  /* 0x00000001ff067424 */ /* 0x000fe400078e00ff */
[----:B---3--:R-:W-:Y:S02]  /*4df0*/  IMAD R7, R7, R30, R12 ;  /* 0x0000001e07077224 */ /* 0x008fe400078e020c */
[----:B------:R-:W-:Y:S01]  /*4e00*/  IMAD R8, R3, R21, R8 ;  /* 0x0000001503087224 */ /* 0x000fe200078e0208 */
[----:B------:R-:W-:-:S04]  /*4e10*/  PRMT R3, R6, 0x7610, R3 ;  /* 0x0000761006037816 */ /* 0x000fc80000000003 */
[----:B------:R-:W-:Y:S02]  /*4e20*/  SEL R6, R8, R7, !P3 ;  /* 0x0000000708067207 */ /* 0x000fe40005800000 */
[----:B------:R-:W-:-:S07]  /*4e30*/  SEL R7, R7, R8, !P3 ;  /* 0x0000000807077207 */ /* 0x000fce0005800000 */
.L_x_90:
[----:B------:R-:W-:-:S08]  /*4e40*/  NOP ;  /* 0x0000000000007918 */ /* 0x000fd00000000000 */
[----:B------:R-:W0:-:S00]  /*4e50*/  USETMAXREG.DEALLOC.CTAPOOL 0x28 ;  /* 0x00000028000079c8 */ /* 0x000e0000080e0500 */
[----:B0-----:R-:W-:-:S13]  /*4e60*/  ISETP.NE.AND P0, PT, R9, RZ, PT ;  /* 0x000000ff0900720c */ /* 0x001fda0003f05270 */
[----:B------:R-:W-:Y:S05]  /*4e70*/  @P0 EXIT ;  /* 0x000000000000094d */ /* 0x000fea0003800000 */
[----:B------:R-:W-:Y:S01]  /*4e80*/  LOP3.LUT P0, RZ, R3, 0xff, RZ, 0xc0, !PT ;  /* 0x000000ff03ff7812 */ /* 0x000fe2000780c0ff */
[----:B------:R-:W-:Y:S02]  /*4e90*/  IMAD.MOV.U32 R3, RZ, RZ, 0x1 ;  /* 0x00000001ff037424 */ /* 0x000fe400078e00ff */
[----:B------:R-:W-:-:S10]  /*4ea0*/  IMAD.MOV.U32 R17, RZ, RZ, RZ ;  /* 0x000000ffff117224 */ /* 0x000fd400078e00ff */
[----:B------:R-:W-:Y:S05]  /*4eb0*/  @!P0 BRA `(.L_x_93) ;  /* 0x0000000c00908947 */ /* 0x000fea0003800000 */
[----:B------:R-:W0:Y:S01]  /*4ec0*/  LDC R3, c[0x0][0x28c] ;  /* 0x0000a300ff037b82 */ /* 0x000e220000000800 */
[----:B------:R-:W1:Y:S01]  /*4ed0*/  S2R R12, SR_CgaCtaId ;  /* 0x00000000000c7919 */ /* 0x000e620000008800 */
[----:B------:R-:W-:Y:S01]  /*4ee0*/  ULDC UR5, c[0x0][0x758] ;  /* 0x0001d60000057ab9 */ /* 0x000fe20000000800 */
[----:B------:R-:W-:Y:S01]  /*4ef0*/  UMOV UR7, 0xffffffff ;  /* 0xffffffff00077882 */ /* 0x000fe20000000000 */
[----:B------:R-:W-:Y:S01]  /*4f00*/  ULDC UR6, c[0x0][0xc] ;  /* 0x0000030000067ab9 */ /* 0x000fe20000000800 */
[----:B------:R-:W-:Y:S01]  /*4f10*/  USHF.L.U32 UR9, UR7, UR5, URZ ;  /* 0x0000000507097299 */ /* 0x000fe2000800063f */
[----:B------:R-:W-:Y:S01]  /*4f20*/  BSSY B0, `(.L_x_93) ;  /* 0x00000dd000007945 */ /* 0x000fe20003800000 */
[----:B------:R-:W-:Y:S01]  /*4f30*/  UMOV UR8, 0x1 ;  /* 0x0000000100087882 */ /* 0x000fe20000000000 */
[----:B------:R-:W-:Y:S01]  /*4f40*/  ULDC UR7, c[0x0][0x10] ;  /* 0x0000040000077ab9 */ /* 0x000fe20000000800 */
[----:B------:R-:W-:Y:S01]  /*4f50*/  USHF.L.U32 UR5, UR8, UR5, URZ ;  /* 0x0000000508057299 */ /* 0x000fe2000800063f */
[----:B------:R-:W-:Y:S01]  /*4f60*/  IMAD.MOV.U32 R14, RZ, RZ, 0x1 ;  /* 0x00000001ff0e7424 */ /* 0x000fe200078e00ff */
[----:B------:R-:W-:Y:S01]  /*4f70*/  UIMAD.WIDE.U32 UR6, UR6, UR7, URZ ;  /* 0x00000007060672a5 */ /* 0x000fe2000f8e003f */
[----:B------:R-:W-:Y:S01]  /*4f80*/  LOP3.LUT R15, R2, 0x2, RZ, 0xfc, !PT ;  /* 0x00000002020f7812 */ /* 0x000fe200078efcff */
[----:B------:R-:W-:Y:S01]  /*4f90*/  ULDC UR8, c[0x0][0x14] ;  /* 0x0000050000087ab9 */ /* 0x000fe20000000800 */
[----:B------:R-:W-:Y:S01]  /*4fa0*/  IMAD.MOV.U32 R17, RZ, RZ, RZ ;  /* 0x000000ffff117224 */ /* 0x000fe200078e00ff */
[----:B------:R-:W-:-:S02]  /*4fb0*/  UIMAD.WIDE.U32 UR40, UR6, UR8, URZ ;  /* 0x00000008062872a5 */ /* 0x000fc4000f8e003f */
[----:B------:R-:W-:Y:S01]  /*4fc0*/  UIMAD UR7, UR7, UR8, URZ ;  /* 0x00000008070772a4 */ /* 0x000fe2000f8e023f */
[----:B------:R-:W-:Y:S01]  /*4fd0*/  ULDC UR4, c[0x0][0x700] ;  /* 0x0001c00000047ab9 */ /* 0x000fe20000000800 */
[----:B------:R-:W-:Y:S02]  /*4fe0*/  ULOP3.LUT UR6, URZ, UR9, URZ, 0x33, !UPT ;  /* 0x000000093f067292 */ /* 0x000fe4000f8e333f */
[----:B------:R-:W-:Y:S01]  /*4ff0*/  UIADD3 UR4, UR4, -0x1, URZ ;  /* 0xffffffff04047890 */ /* 0x000fe2000fffe03f */
[----:B0-----:R-:W-:Y:S01]  /*5000*/  VIADD R3, R3, 0x7f ;  /* 0x0000007f03037836 */ /* 0x001fe20000000000 */
[----:B------:R-:W-:Y:S01]  /*5010*/  UIADD3 UR7, UR41, UR7, URZ ;  /* 0x0000000729077290 */ /* 0x000fe2000fffe03f */
[----:B------:R-:W-:-:S03]  /*5020*/  ULDC.64 UR42, c[0x0][0x198] ;  /* 0x00006600002a7ab9 */ /* 0x000fc60000000a00 */
[----:B------:R-:W-:-:S04]  /*5030*/  SHF.R.S32.HI R8, RZ, 0x1f, R3 ;  /* 0x0000001fff087819 */ /* 0x000fc80000011403 */
[----:B------:R-:W-:Y:S01]  /*5040*/  LEA.HI R8, R8, R3, RZ, 0x7 ;  /* 0x0000000308087211 */ /* 0x000fe200078f38ff */
[C---:B-1----:R-:W-:Y:S02]  /*5050*/  IMAD.SHL.U32 R11, R12.reuse, 0x20, RZ ;  /* 0x000000200c0b7824 */ /* 0x042fe400078e00ff */
[----:B------:R-:W-:Y:S01]  /*5060*/  IMAD.SHL.U32 R12, R12, 0x800, RZ ;  /* 0x000008000c0c7824 */ /* 0x000fe200078e00ff */
[----:B------:R-:W-:Y:S01]  /*5070*/  SHF.R.S32.HI R10, RZ, 0x7, R8 ;  /* 0x00000007ff0a7819 */ /* 0x000fe20000011408 */
[----:B------:R-:W-:Y:S01]  /*5080*/  IMAD.MOV.U32 R3, RZ, RZ, 0x1 ;  /* 0x00000001ff037424 */ /* 0x000fe200078e00ff */
[----:B------:R-:W-:Y:S02]  /*5090*/  LOP3.LUT R11, R11, 0x20, RZ, 0xc0, !PT ;  /* 0x000000200b0b7812 */ /* 0x000fe400078ec0ff */
[----:B------:R-:W-:Y:S01]  /*50a0*/  LOP3.LUT R12, R12, 0x800, RZ, 0xc0, !PT ;  /* 0x000008000c0c7812 */ /* 0x000fe200078ec0ff */
[----:B------:R-:W-:-:S07]  /*50b0*/  VIADD R13, R10, 0x1 ;  /* 0x000000010a0d7836 */ /* 0x000fce0000000000 */
.L_x_104:
[----:B------:R-:W-:-:S03]  /*50c0*/  UMOV UR8, 0xffffffff ;  /* 0xffffffff00087882 */ /* 0x000fc60000000000 */
[----:B------:R-:W-:Y:S05]  /*50d0*/  BRA.DIV UR8, `(.L_x_94) ;  /* 0x0000001208287947 */ /* 0x000fea000b800000 */
[----:B------:R-:W-:-:S13]  /*50e0*/  ELECT P0, URZ, PT ;  /* 0x00000000003f782f */ /* 0x000fda0003800000 */
.L_x_117:
[----:B------:R-:W0:Y:S01]  /*50f0*/  LDC R8, c[0x0][0x28c] ;  /* 0x0000a300ff087b82 */ /* 0x000e220000000800 */
[----:B------:R-:W-:Y:S01]  /*5100*/  BSSY B1, `(.L_x_95) ;  /* 0x000004d000017945 */ /* 0x000fe20003800000 */
[----:B0-----:R-:W-:-:S13]  /*5110*/  ISETP.LT.OR P0, PT, R8, 0x1, !P0 ;  /* 0x000000010800780c */ /* 0x001fda0004701670 */
[----:B------:R-:W-:Y:S05]  /*5120*/  @P0 BRA `(.L_x_96) ;  /* 0x0000000400280947 */ /* 0x000fea0003800000 */
[----:B------:R-:W-:Y:S02]  /*5130*/  IMAD R19, R6, 0x40, R11 ;  /* 0x0000004006137824 */ /* 0x000fe400078e020b */
[C---:B------:R-:W-:Y:S02]  /*5140*/  IMAD.SHL.U32 R26, R7.reuse, 0x100, RZ ;  /* 0x00000100071a7824 */ /* 0x040fe400078e00ff */
[----:B------:R-:W-:Y:S02]  /*5150*/  IMAD.SHL.U32 R20, R7, 0x80, RZ ;  /* 0x0000008007147824 */ /* 0x000fe400078e00ff */
[----:B------:R-:W-:Y:S02]  /*5160*/  IMAD.MOV.U32 R23, RZ, RZ, RZ ;  /* 0x000000ffff177224 */ /* 0x000fe400078e00ff */
[----:B------:R-:W-:Y:S02]  /*5170*/  IMAD.MOV.U32 R24, RZ, RZ, 0x40 ;  /* 0x00000040ff187424 */ /* 0x000fe400078e00ff */
[----:B------:R-:W-:-:S02]  /*5180*/  IMAD.MOV.U32 R6, RZ, RZ, R13 ;  /* 0x000000ffff067224 */ /* 0x000fc400078e000d */
[----:B------:R-:W-:Y:S02]  /*5190*/  IMAD.MOV.U32 R7, RZ, RZ, R3 ;  /* 0x000000ffff077224 */ /* 0x000fe400078e0003 */
[----:B------:R-:W-:Y:S02]  /*51a0*/  IMAD.MOV.U32 R9, RZ, RZ, R17 ;  /* 0x000000ffff097224 */ /* 0x000fe400078e0011 */
[----:B------:R-:W-:-:S07]  /*51b0*/  IMAD.MOV.U32 R25, RZ, RZ, RZ ;  /* 0x000000ffff197224 */ /* 0x000fce00078e00ff */
.L_x_99:
[----:B------:R-:W0:Y:S01]  /*51c0*/  S2R R21, SR_CgaCtaId ;  /* 0x0000000000157919 */ /* 0x000e220000008800 */
[----:B------:R-:W-:Y:S02]  /*51d0*/  MOV R8, 0x400 ;  /* 0x0000040000087802 */ /* 0x000fe40000000f00 */
[----:B------:R-:W-:-:S13]  /*51e0*/  LOP3.LUT P1, RZ, R0, 0x7f, RZ, 0xc0, !PT ;  /* 0x0000007f00ff7812 */ /* 0x000fda000782c0ff */
[----:B------:R-:W1:Y:S01]  /*51f0*/  @!P1 LDC R18, c[0x0][0x640] ;  /* 0x00019000ff129b82 */ /* 0x000e620000000800 */
[----:B0-----:R-:W-:Y:S02]  /*5200*/  LEA R22, R21, R8, 0x18 ;  /* 0x0000000815167211 */ /* 0x001fe400078ec0ff */
[----:B------:R-:W-:-:S03]  /*5210*/  SHF.L.U32 R8, R7, 0x1f, RZ ;  /* 0x0000001f07087819 */ /* 0x000fc600000006ff */
[----:B------:R-:W-:-:S04]  /*5220*/  IMAD R21, R9, 0x8, R22 ;  /* 0x0000000809157824 */ /* 0x000fc800078e0216 */
[----:B------:R-:W0:Y:S02]  /*5230*/  SYNCS.PHASECHK.TRANS64.TRYWAIT P0, [R21+URZ+0x30], R8 ;  /* 0x00003008150075a7 */ /* 0x000e24000800017f */
[----:B01----:R-:W-:Y:S05]  /*5240*/  @!P0 BRA `(.L_x_97) ;  /* 0x0000000c00ec8947 */ /* 0x003fea0003800000 */
.L_x_118:
[----:B0-----:R-:W-:Y:S01]  /*5250*/  PRMT R8, R15, 0x9910, RZ ;  /* 0x000099100f087816 */ /* 0x001fe200000000ff */
[----:B------:R0:W-:Y:S03]  /*5260*/  @!P1 SYNCS.ARRIVE.TRANS64 RZ, [R21+URZ], R18 ;  /* 0x0000001215ff99a7 */ /* 0x0001e6000800003f */
[----:B------:R-:W-:-:S13]  /*5270*/  ISETP.NE.AND P0, PT, R8, 0x2, PT ;  /* 0x000000020800780c */ /* 0x000fda0003f05270 */
[----:B0-----:R-:W-:Y:S05]  /*5280*/  @P0 BRA `(.L_x_98) ;  /* 0x0000000000040947 */ /* 0x001fea0003800000 */
[----:B------:R-:W-:Y:S01]  /*5290*/  BPT.TRAP 0x1 ;  /* 0x000000040000795c */ /* 0x000fe20000300000 */
.L_x_98:
[C---:B------:R-:W-:Y:S01]  /*52a0*/  IMAD R8, R9.reuse, 0x2000, R12 ;  /* 0x0000200009087824 */ /* 0x040fe200078e020c */
[----:B------:R-:W-:Y:S01]  /*52b0*/  R2UR UR10, R24 ;  /* 0x00000000180a72ca */ /* 0x000fe200000e0000 */
[--C-:B------:R-:W-:Y:S01]  /*52c0*/  IMAD R18, R9, 0x4000, R22.reuse ;  /* 0x0000400009127824 */ /* 0x100fe200078e0216 */
[----:B------:R-:W-:Y:S01]  /*52d0*/  R2UR UR33, R21 ;  /* 0x00000000152172ca */ /* 0x000fe200000e0000 */
[--C-:B------:R-:W-:Y:S01]  /*52e0*/  IMAD R8, R8, 0x2, R22.reuse ;  /* 0x0000000208087824 */ /* 0x100fe200078e0216 */
[----:B------:R-:W-:Y:S01]  /*52f0*/  R2UR UR36, R16 ;  /* 0x00000000102472ca */ /* 0x000fe200000e0000 */
[----:B------:R-:W-:Y:S01]  /*5300*/  IMAD R22, R9, 0x800, R22 ;  /* 0x0000080009167824 */ /* 0x000fe200078e0216 */
[----:B------:R-:W-:Y:S01]  /*5310*/  R2UR UR32, R18 ;  /* 0x00000000122072ca */ /* 0x000fe200000e0000 */
[----:B------:R-:W-:Y:S01]  /*5320*/  VIADD R6, R6, 0xffffffff ;  /* 0xffffffff06067836 */ /* 0x000fe20000000000 */
[----:B------:R-:W-:Y:S01]  /*5330*/  R2UR UR8, R8 ;  /* 0x00000000080872ca */ /* 0x000fe200000e0000 */
[----:B------:R-:W-:Y:S01]  /*5340*/  UIADD3 UR14, UP0, UR42, 0xf0, URZ ;  /* 0x000000f02a0e7890 */ /* 0x000fe2000ff1e03f */
[----:B------:R-:W-:Y:S01]  /*5350*/  R2UR UR24, R22 ;  /* 0x00000000161872ca */ /* 0x000fe200000e0000 */
[----:B------:R-:W-:Y:S01]  /*5360*/  UIADD3 UR22, UP1, UR42, 0x1f0, URZ ;  /* 0x000001f02a167890 */ /* 0x000fe2000ff3e03f */
[----:B------:R-:W-:Y:S01]  /*5370*/  R2UR UR34, R23 ;  /* 0x00000000172272ca */ /* 0x000fe200000e0000 */
[----:B------:R-:W-:Y:S01]  /*5380*/  UIADD3 UR30, UP2, UR42, 0x2f0, URZ ;  /* 0x000002f02a1e7890 */ /* 0x000fe2000ff5e03f */
[----:B------:R-:W-:Y:S01]  /*5390*/  R2UR UR35, R20 ;  /* 0x00000000142372ca */ /* 0x000fe200000e0000 */
[----:B------:R-:W-:Y:S01]  /*53a0*/  UIADD3.X UR15, URZ, UR43, URZ, UP0, !UPT ;  /* 0x0000002b3f0f7290 */ /* 0x000fe200087fe43f */
[----:B------:R-:W-:Y:S01]  /*53b0*/  R2UR UR26, R26 ;  /* 0x000000001a1a72ca */ /* 0x000fe200000e0000 */
[----:B------:R-:W-:Y:S01]  /*53c0*/  UIADD3.X UR23, URZ, UR43, URZ, UP1, !UPT ;  /* 0x0000002b3f177290 */ /* 0x000fe20008ffe43f */
[----:B------:R-:W-:Y:S01]  /*53d0*/  R2UR UR27, R25 ;  /* 0x00000000191b72ca */ /* 0x000fe200000e0000 */
[----:B------:R-:W-:Y:S01]  /*53e0*/  UIADD3 UR32, UR32, 0x180, URZ ;  /* 0x0000018020207890 */ /* 0x000fe2000fffe03f */
[----:B------:R-:W-:Y:S01]  /*53f0*/  R2UR UR19, R19 ;  /* 0x00000000131372ca */ /* 0x000fe200000e0000 */
[----:B------:R-:W-:Y:S01]  /*5400*/  UIADD3 UR18, UR10, -0x40, URZ ;  /* 0xffffffc00a127890 */ /* 0x000fe2000fffe03f */
[----:B------:R-:W-:Y:S01]  /*5410*/  ISETP.GT.AND P1, PT, R6, 0x1, PT ;  /* 0x000000010600780c */ /* 0x000fe20003f24270 */
[----:B------:R-:W-:Y:S01]  /*5420*/  UIADD3 UR24, UR24, 0x30180, URZ ;  /* 0x0003018018187890 */ /* 0x000fe2000fffe03f */
[----:B------:R-:W-:Y:S01]  /*5430*/  VIADD R9, R9, 0x1 ;  /* 0x0000000109097836 */ /* 0x000fe20000000000 */
[----:B------:R-:W-:Y:S01]  /*5440*/  UIADD3 UR16, UR8, 0x18180, URZ ;  /* 0x0001818008107890 */ /* 0x000fe2000fffe03f */
[----:B------:R-:W-:Y:S01]  /*5450*/  VIADD R25, R25, 0x1 ;  /* 0x0000000119197836 */ /* 0x000fe20000000000 */
[----:B------:R-:W-:Y:S01]  /*5460*/  UIADD3.X UR31, URZ, UR43, URZ, UP2, !UPT ;  /* 0x0000002b3f1f7290 */ /* 0x000fe200097fe43f */
[----:B------:R-:W-:Y:S01]  /*5470*/  VIADD R24, R24, 0x80 ;  /* 0x0000008018187836 */ /* 0x000fe20000000000 */
[----:B------:R-:W-:Y:S01]  /*5480*/  UIADD3 UR8, UR8, 0x1a180, URZ ;  /* 0x0001a18008087890 */ /* 0x000fe2000fffe03f */
[----:B------:R-:W-:Y:S01]  /*5490*/  ISETP.NE.AND P0, PT, R9, 0x6, PT ;  /* 0x000000060900780c */ /* 0x000fe20003f05270 */
[----:B------:R-:W-:Y:S01]  /*54a0*/  UMOV UR38, 0x0 ;  /* 0x0000000000267882 */ /* 0x000fe20000000000 */
[----:B------:R-:W-:Y:S01]  /*54b0*/  UMOV UR39, 0x10000000 ;  /* 0x1000000000277882 */ /* 0x000fe20000000000 */
[----:B------:R-:W-:Y:S01]  /*54c0*/  UMOV UR25, UR33 ;  /* 0x0000002100197c82 */ /* 0x000fe20008000000 */
[----:B------:R-:W-:Y:S01]  /*54d0*/  UMOV UR28, UR36 ;  /* 0x00000024001c7c82 */ /* 0x000fe20008000000 */
[----:B------:R-:W-:Y:S01]  /*54e0*/  UMOV UR13, 0x30000 ;  /* 0x00030000000d7882 */ /* 0x000fe20000000000 */
[----:B------:R0:W-:Y:S01]  /*54f0*/  UTMALDG.3D [UR32], [UR14], desc[UR38] ;  /* 0x000026200e0075b4 */ /* 0x0001e20008011000 */
[----:B------:R-:W-:Y:S01]  /*5500*/  UMOV UR17, UR33 ;  /* 0x0000002100117c82 */ /* 0x000fe20008000000 */
[----:B------:R-:W-:Y:S01]  /*5510*/  UMOV UR20, UR36 ;  /* 0x0000002400147c82 */ /* 0x000fe20008000000 */
[----:B------:R-:W-:Y:S01]  /*5520*/  UMOV UR9, UR33 ;  /* 0x0000002100097c82 */ /* 0x000fe20008000000 */
[----:B------:R-:W-:Y:S01]  /*5530*/  UMOV UR11, UR19 ;  /* 0x00000013000b7c82 */ /* 0x000fe20008000000 */
[----:B------:R-:W-:Y:S01]  /*5540*/  UMOV UR12, UR36 ;  /* 0x00000024000c7c82 */ /* 0x000fe20008000000 */
[----:B------:R-:W-:Y:S01]  /*5550*/  SEL R8, RZ, 0x1, P0 ;  /* 0x00000001ff087807 */ /* 0x000fe20000000000 */
[----:B------:R-:W-:Y:S01]  /*5560*/  VIADD R23, R23, 0x40 ;  /* 0x0000004017177836 */ /* 0x000fe20000000000 */
[----:B------:R0:W-:Y:S01]  /*5570*/  UTMALDG.3D [UR24], [UR22], desc[UR38] ;  /* 0x00002618160075b4 */ /* 0x0001e20008011000 */
[----:B------:R-:W-:-:S02]  /*5580*/  SEL R9, R9, RZ, P0 ;  /* 0x000000ff09097207 */ /* 0x000fc40000000000 */
[----:B------:R-:W-:Y:S01]  /*5590*/  LOP3.LUT R7, R7, R8, RZ, 0x3c, !PT ;  /* 0x0000000807077212 */ /* 0x000fe200078e3cff */
[----:B------:R0:W-:Y:S01]  /*55a0*/  UTMALDG.3D.MULTICAST [UR16], [UR30], UR13, desc[UR38] ;  /* 0x000026101e0073b4 */ /* 0x0001e2000801180d */
[----:B------:R0:W-:Y:S02]  /*55b0*/  UTMALDG.3D.MULTICAST [UR8], [UR30], UR13, desc[UR38] ;  /* 0x000026081e0073b4 */ /* 0x0001e4000801180d */
[----:B0-----:R-:W-:Y:S05]  /*55c0*/  @P1 BRA `(.L_x_99) ;  /* 0xfffffff800fc1947 */ /* 0x001fea000383ffff */
.L_x_96:
[----:B------:R-:W-:Y:S05]  /*55d0*/  BSYNC B1 ;  /* 0x0000000000017941 */ /* 0x000fea0003800000 */
.L_x_95:
[----:B------:R-:W-:Y:S01]  /*55e0*/  LOP3.LUT P1, RZ, R14, 0xff, RZ, 0xc0, !PT ;  /* 0x000000ff0eff7812 */ /* 0x000fe2000782c0ff */
[C---:B------:R-:W-:Y:S01]  /*55f0*/  IMAD.IADD R17, R10.reuse, 0x1, R17 ;  /* 0x000000010a117824 */ /* 0x040fe200078e0211 */
[----:B------:R-:W-:Y:S01]  /*5600*/  ULDC.64 UR8, c[0x0][0x750] ;  /* 0x0001d40000087ab9 */ /* 0x000fe20000000a00 */
[C---:B------:R-:W-:Y:S01]  /*5610*/  ISETP.GE.U32.AND P2, PT, R10.reuse, 0x6, PT ;  /* 0x000000060a00780c */ /* 0x040fe20003f46070 */
[----:B------:R-:W-:Y:S01]  /*5620*/  BSSY B1, `(.L_x_100) ;  /* 0x000006a000017945 */ /* 0x000fe20003800000 */
[----:B------:R-:W-:Y:S01]  /*5630*/  IMAD.MOV.U32 R16, RZ, RZ, -0x1 ;  /* 0xffffffffff107424 */ /* 0x000fe200078e00ff */
[----:B------:R-:W-:Y:S02]  /*5640*/  ISETP.GT.U32.AND P0, PT, R17, 0x5, PT ;  /* 0x000000051100780c */ /* 0x000fe40003f04070 */
[----:B------:R-:W-:Y:S02]  /*5650*/  PRMT R14, RZ, 0x7610, R14 ;  /* 0x00007610ff0e7816 */ /* 0x000fe4000000000e */
[----:B------:R-:W-:-:S03]  /*5660*/  ISETP.LT.U32.AND P0, PT, R10, 0x6, P0 ;  /* 0x000000060a00780c */ /* 0x000fc60000701070 */
[----:B------:R-:W0:Y:S01]  /*5670*/  @P1 S2R R7, SR_CgaCtaId ;  /* 0x0000000000071919 */ /* 0x000e220000008800 */
[----:B------:R-:W-:-:S04]  /*5680*/  @P1 MOV R6, 0x400 ;  /* 0x0000040000061802 */ /* 0x000fc80000000f00 */
[----:B0-----:R-:W-:Y:S01]  /*5690*/  @P1 LEA R8, R7, R6, 0x18 ;  /* 0x0000000607081211 */ /* 0x001fe200078ec0ff */
[----:B------:R-:W-:Y:S01]  /*56a0*/  IMAD.WIDE.U32 R6, R17, -0x55555555, RZ ;  /* 0xaaaaaaab11067825 */ /* 0x000fe200078e00ff */
[----:B------:R-:W-:Y:S02]  /*56b0*/  SEL R6, RZ, 0x1, !P0 ;  /* 0x00000001ff067807 */ /* 0x000fe40004000000 */
[----:B------:R0:W-:Y:S01]  /*56c0*/  @P1 SYNCS.ARRIVE.TRANS64.A1T0 RZ, [R8+URZ+0x78], RZ ;  /* 0x000078ff08ff19a7 */ /* 0x0001e2000810003f */
[----:B------:R-:W-:Y:S02]  /*56d0*/  IADD3 R4, P1, R4, UR40, RZ ;  /* 0x0000002804047c10 */ /* 0x000fe4000ff3e0ff */
[----:B------:R-:W-:Y:S01]  /*56e0*/  LOP3.LUT R3, R3, R6, RZ, 0x3c, !PT ;  /* 0x0000000603037212 */ /* 0x000fe200078e3cff */
[----:B------:R-:W-:Y:S01]  /*56f0*/  IMAD.MOV.U32 R6, RZ, RZ, -0x1 ;  /* 0xffffffffff067424 */ /* 0x000fe200078e00ff */
[----:B------:R-:W-:Y:S02]  /*5700*/  IADD3.X R5, R5, UR7, RZ, P1, !PT ;  /* 0x0000000705057c10 */ /* 0x000fe40008ffe4ff */
[----:B------:R-:W-:-:S02]  /*5710*/  ISETP.GE.U32.AND P0, PT, R4, UR8, PT ;  /* 0x0000000804007c0c */ /* 0x000fc4000bf06070 */
[----:B0-----:R-:W-:Y:S01]  /*5720*/  SHF.R.U32.HI R8, RZ, 0x2, R7 ;  /* 0x00000002ff087819 */ /* 0x001fe20000011607 */
[----:B------:R-:W-:Y:S01]  /*5730*/  IMAD.MOV.U32 R7, RZ, RZ, -0x1 ;  /* 0xffffffffff077424 */ /* 0x000fe200078e00ff */
[----:B------:R-:W-:Y:S02]  /*5740*/  ISETP.GE.U32.AND.EX P0, PT, R5, UR9, PT, P0 ;  /* 0x0000000905007c0c */ /* 0x000fe4000bf06100 */
[--C-:B------:R-:W-:Y:S01]  /*5750*/  @P2 LOP3.LUT R3, R3, 0x1, R8.reuse, 0x78, !PT ;  /* 0x0000000103032812 */ /* 0x100fe200078e7808 */
[----:B------:R-:W-:Y:S01]  /*5760*/  IMAD R17, R8, -0x6, R17 ;  /* 0xfffffffa08117824 */ /* 0x000fe200078e0211 */
[----:B------:R-:W-:-:S09]  /*5770*/  PRMT R8, RZ, 0x7610, R8 ;  /* 0x00007610ff087816 */ /* 0x000fd20000000008 */
[----:B------:R-:W-:Y:S05]  /*5780*/  @P0 BRA `(.L_x_101) ;  /* 0x00000004004c0947 */ /* 0x000fea0003800000 */
[----:B------:R-:W0:Y:S01]  /*5790*/  S2R R18, SR_CTAID.X ;  /* 0x0000000000127919 */ /* 0x000e220000002500 */
[----:B------:R-:W-:Y:S01]  /*57a0*/  ULDC.64 UR8, c[0x0][0x728] ;  /* 0x0001ca0000087ab9 */ /* 0x000fe20000000a00 */
[----:B------:R-:W-:Y:S01]  /*57b0*/  ULDC UR11, c[0x0][0x730] ;  /* 0x0001cc00000b7ab9 */ /* 0x000fe20000000800 */
[----:B------:R-:W-:Y:S01]  /*57c0*/  ISETP.NE.U32.AND P0, PT, RZ, UR8, PT ;  /* 0x00000008ff007c0c */ /* 0x000fe2000bf05070 */
[----:B------:R-:W1:Y:S01]  /*57d0*/  S2R R19, SR_CTAID.Y ;  /* 0x0000000000137919 */ /* 0x000e620000002600 */
[----:B------:R-:W-:Y:S01]  /*57e0*/  ULDC UR12, c[0x0][0x150] ;  /* 0x00005400000c7ab9 */ /* 0x000fe20000000800 */
[----:B------:R-:W-:Y:S01]  /*57f0*/  IMAD.MOV.U32 R6, RZ, RZ, R4 ;  /* 0x000000ffff067224 */ /* 0x000fe200078e0004 */
[----:B------:R-:W-:Y:S01]  /*5800*/  ISETP.NE.AND.EX P0, PT, RZ, UR9, PT, P0 ;  /* 0x00000009ff007c0c */ /* 0x000fe2000bf05300 */
[----:B------:R-:W-:Y:S01]  /*5810*/  IMAD.MOV.U32 R7, RZ, RZ, R5 ;  /* 0x000000ffff077224 */ /* 0x000fe200078e0005 */
[----:B0-----:R-:W-:-:S11]  /*5820*/  I2FP.F32.U32 R20, R18 ;  /* 0x0000001200147245 */ /* 0x001fd60000201000 */
[----:B------:R-:W-:Y:S05]  /*5830*/  @!P0 BRA `(.L_x_102) ;  /* 0x0000000000288947 */ /* 0x000fea0003800000 */
[----:B------:R-:W-:Y:S02]  /*5840*/  ULDC UR10, c[0x0][0x734] ;  /* 0x0001cd00000a7ab9 */ /* 0x000fe40000000800 */
[----:B------:R-:W-:-:S05]  /*5850*/  IADD3 R7, P0, R4, UR10, RZ ;  /* 0x0000000a04077c10 */ /* 0x000fca000ff1e0ff */
[----:B------:R-:W-:-:S04]  /*5860*/  IMAD.X R21, RZ, RZ, R5, P0 ;  /* 0x000000ffff157224 */ /* 0x000fc800000e0605 */
[----:B------:R-:W-:-:S04]  /*5870*/  IMAD.WIDE.U32 R8, R21, UR8, RZ ;  /* 0x0000000815087c25 */ /* 0x000fc8000f8e00ff */
[----:B------:R-:W-:-:S04]  /*5880*/  IMAD.WIDE.U32 R8, P0, R7, UR9, R8 ;  /* 0x0000000907087c25 */ /* 0x000fc8000f800008 */
[----:B------:R-:W-:-:S04]  /*5890*/  IMAD.WIDE.U32 R6, R7, UR8, RZ ;  /* 0x0000000807067c25 */ /* 0x000fc8000f8e00ff */
[----:B------:R-:W-:Y:S01]  /*58a0*/  IMAD.MOV.U32 R6, RZ, RZ, R9 ;  /* 0x000000ffff067224 */ /* 0x000fe200078e0009 */
[----:B------:R-:W-:Y:S01]  /*58b0*/  IADD3 RZ, P1, R7, R8, RZ ;  /* 0x0000000807ff7210 */ /* 0x000fe20007f3e0ff */
[----:B------:R-:W-:-:S04]  /*58c0*/  IMAD.X R7, RZ, RZ, RZ, P0 ;  /* 0x000000ffff077224 */ /* 0x000fc800000e06ff */
[----:B------:R-:W-:-:S08]  /*58d0*/  IMAD.WIDE.U32.X R6, R21, UR9, R6, P1 ;  /* 0x0000000915067c25 */ /* 0x000fd000088e0406 */
.L_x_102:
[--C-:B------:R-:W-:Y:S01]  /*58e0*/  SHF.R.U64 R16, R6, UR11, R7.reuse ;  /* 0x0000000b06107c19 */ /* 0x100fe20008001207 */
[----:B------:R-:W-:Y:S01]  /*58f0*/  FMUL R20, R20, UR12 ;  /* 0x0000000c14147c20 */ /* 0x000fe20008400000 */
[----:B------:R-:W0:Y:S01]  /*5900*/  LDC R21, c[0x0][0x144] ;  /* 0x00005100ff157b82 */ /* 0x000e220000000800 */
[----:B-1----:R-:W-:Y:S01]  /*5910*/  I2FP.F32.U32 R8, R19 ;  /* 0x0000001300087245 */ /* 0x002fe20000201000 */
[----:B------:R-:W-:Y:S01]  /*5920*/  ULDC UR10, c[0x0][0x154] ;  /* 0x00005500000a7ab9 */ /* 0x000fe20000000800 */
[----:B------:R-:W-:Y:S01]  /*5930*/  SHF.R.U32.HI R6, RZ, UR11, R7 ;  /* 0x0000000bff067c19 */ /* 0x000fe20008011607 */
[----:B------:R-:W-:Y:S01]  /*5940*/  ULDC.64 UR8, c[0x0][0x720] ;  /* 0x0001c80000087ab9 */ /* 0x000fe20000000a00 */
[----:B------:R-:W-:Y:S01]  /*5950*/  IADD3 R7, P0, RZ, -R16, RZ ;  /* 0x80000010ff077210 */ /* 0x000fe20007f1e0ff */
[----:B------:R-:W1:Y:S01]  /*5960*/  F2I.U32.TRUNC.NTZ R20, R20 ;  /* 0x0000001400147305 */ /* 0x000e62000020f000 */
[----:B------:R-:W-:Y:S01]  /*5970*/  FMUL R8, R8, UR10 ;  /* 0x0000000a08087c20 */ /* 0x000fe20008400000 */
[----:B------:R-:W2:Y:S01]  /*5980*/  LDC R22, c[0x0][0x148] ;  /* 0x00005200ff167b82 */ /* 0x000ea20000000800 */
[----:B------:R-:W-:Y:S01]  /*5990*/  ULDC.64 UR10, c[0x0][0x740] ;  /* 0x0001d000000a7ab9 */ /* 0x000fe20000000a00 */
[----:B------:R-:W-:Y:S01]  /*59a0*/  IMAD.X R6, RZ, RZ, ~R6, P0 ;  /* 0x000000ffff067224 */ /* 0x000fe200000e0e06 */
[----:B------:R-:W-:-:S03]  /*59b0*/  ISETP.NE.U32.AND P0, PT, RZ, UR10, PT ;  /* 0x0000000aff007c0c */ /* 0x000fc6000bf05070 */
[----:B------:R-:W-:Y:S01]  /*59c0*/  IMAD R6, R6, UR8, RZ ;  /* 0x0000000806067c24 */ /* 0x000fe2000f8e02ff */
[----:B------:R-:W3:Y:S01]  /*59d0*/  F2I.U32.TRUNC.NTZ R8, R8 ;  /* 0x0000000800087305 */ /* 0x000ee2000020f000 */
[----:B------:R-:W-:Y:S02]  /*59e0*/  ISETP.NE.AND.EX P0, PT, RZ, UR11, PT, P0 ;  /* 0x0000000bff007c0c */ /* 0x000fe4000bf05300 */
[C---:B------:R-:W-:Y:S02]  /*59f0*/  IMAD R9, R7.reuse, UR9, R6 ;  /* 0x0000000907097c24 */ /* 0x040fe4000f8e0206 */
[----:B------:R-:W-:Y:S01]  /*5a00*/  IMAD.WIDE.U32 R6, R7, UR8, R4 ;  /* 0x0000000807067c25 */ /* 0x000fe2000f8e0004 */
[----:B------:R-:W-:-:S03]  /*5a10*/  ULDC UR8, c[0x0][0x718] ;  /* 0x0001c60000087ab9 */ /* 0x000fc60000000800 */
[----:B-1----:R-:W-:Y:S02]  /*5a20*/  IMAD.MOV R20, RZ, RZ, -R20 ;  /* 0x000000ffff147224 */ /* 0x002fe400078e0a14 */
[----:B------:R-:W-:Y:S02]  /*5a30*/  IMAD.IADD R7, R7, 0x1, R9 ;  /* 0x0000000107077824 */ /* 0x000fe400078e0209 */
[----:B0-----:R-:W-:-:S03]  /*5a40*/  IMAD R18, R21, R20, R18 ;  /* 0x0000001415127224 */ /* 0x001fc600078e0212 */
[--C-:B------:R-:W-:Y:S01]  /*5a50*/  SHF.R.U64 R20, R6, UR8, R7.reuse ;  /* 0x0000000806147c19 */ /* 0x100fe20008001207 */
[----:B---3--:R-:W-:Y:S01]  /*5a60*/  IMAD.MOV R6, RZ, RZ, -R8 ;  /* 0x000000ffff067224 */ /* 0x008fe200078e0a08 */
[----:B------:R-:W-:Y:S01]  /*5a70*/  SHF.R.U32.HI R7, RZ, UR8, R7 ;  /* 0x00000008ff077c19 */ /* 0x000fe20008011607 */
[----:B------:R-:W-:Y:S02]  /*5a80*/  ULDC UR8, c[0x0][0x708] ;  /* 0x0001c20000087ab9 */ /* 0x000fe40000000800 */
[----:B--2---:R-:W-:Y:S01]  /*5a90*/  @P3 IMAD R18, R22, R6, R19 ;  /* 0x0000000616123224 */ /* 0x004fe200078e0213 */
[--C-:B------:R-:W-:Y:S02]  /*5aa0*/  SHF.R.U64 R22, R20, UR8, R7.reuse ;  /* 0x0000000814167c19 */ /* 0x100fe40008001207 */
[----:B------:R-:W-:Y:S01]  /*5ab0*/  SHF.R.U32.HI R7, RZ, UR8, R7 ;  /* 0x00000008ff077c19 */ /* 0x000fe20008011607 */
[----:B------:R-:W-:-:S03]  /*5ac0*/  ULDC UR8, c[0x0][0x758] ;  /* 0x0001d60000087ab9 */ /* 0x000fc60000000800 */
[--C-:B------:R-:W-:Y:S02]  /*5ad0*/  SHF.R.U64 R19, R22, UR8, R7.reuse ;  /* 0x0000000816137c19 */ /* 0x100fe40008001207 */
[----:B------:R-:W-:-:S03]  /*5ae0*/  SHF.R.U32.HI R21, RZ, UR8, R7 ;  /* 0x00000008ff157c19 */ /* 0x000fc60008011607 */
[----:B------:R-:W-:Y:S02]  /*5af0*/  IMAD.MOV.U32 R8, RZ, RZ, R19 ;  /* 0x000000ffff087224 */ /* 0x000fe400078e0013 */
[----:B------:R-:W-:Y:S01]  /*5b00*/  IMAD.MOV.U32 R7, RZ, RZ, R21 ;  /* 0x000000ffff077224 */ /* 0x000fe200078e0015 */
[----:B------:R-:W-:Y:S06]  /*5b10*/  @!P0 BRA `(.L_x_103) ;  /* 0x00000000002c8947 */ /* 0x000fec0003800000 */
        /* <DEDUP_REMOVED lines=9> */
[----:B------:R-:W-:-:S04]  /*5bb0*/  IMAD.WIDE.U32.X R6, R21, UR11, R6, P1 ;  /* 0x0000000b15067c25 */ /* 0x000fc800088e0406 */
[----:B------:R-:W-:-:S07]  /*5bc0*/  IMAD.MOV.U32 R8, RZ, RZ, R6 ;  /* 0x000000ffff087224 */ /* 0x000fce00078e0006 */
.L_x_103:
[----:B------:R-:W-:Y:S01]  /*5bd0*/  ULDC UR8, c[0x0][0x748] ;  /* 0x0001d20000087ab9 */ /* 0x000fe20000000800 */
[----:B------:R-:W-:Y:S01]  /*5be0*/  LOP3.LUT R6, R22, UR6, RZ, 0xc0, !PT ;  /* 0x0000000616067c12 */ /* 0x000fe2000f8ec0ff */
[----:B------:R-:W-:Y:S01]  /*5bf0*/  ULDC UR9, c[0x0][0x710] ;  /* 0x0001c40000097ab9 */ /* 0x000fe20000000800 */
[----:B------:R-:W-:Y:S01]  /*5c00*/  SHF.R.U64 R7, R8, UR8, R7 ;  /* 0x0000000808077c19 */ /* 0x000fe20008001207 */
[----:B------:R-:W-:Y:S01]  /*5c10*/  ULDC UR8, c[0x0][0x738] ;  /* 0x0001ce0000087ab9 */ /* 0x000fe20000000800 */
[----:B------:R-:W-:-:S03]  /*5c20*/  LOP3.LUT R20, R20, UR4, RZ, 0xc0, !PT ;  /* 0x0000000414147c12 */ /* 0x000fc6000f8ec0ff */
[----:B------:R-:W-:Y:S02]  /*5c30*/  IMAD.MOV R8, RZ, RZ, -R7 ;  /* 0x000000ffff087224 */ /* 0x000fe400078e0a07 */
[----:B------:R-:W-:Y:S02]  /*5c40*/  IMAD R7, R7, UR5, R6 ;  /* 0x0000000507077c24 */ /* 0x000fe4000f8e0206 */
[----:B------:R-:W-:Y:S01]  /*5c50*/  IMAD R19, R8, UR8, R19 ;  /* 0x0000000808137c24 */ /* 0x000fe2000f8e0213 */
[----:B------:R-:W-:Y:S01]  /*5c60*/  ULDC UR8, c[0x0][0x700] ;  /* 0x0001c00000087ab9 */ /* 0x000fe20000000800 */
[----:B------:R-:W-:Y:S02]  /*5c70*/  IMAD R18, R7, UR9, R18 ;  /* 0x0000000907127c24 */ /* 0x000fe4000f8e0212 */
[----:B------:R-:W-:Y:S02]  /*5c80*/  IMAD R19, R19, UR8, R20 ;  /* 0x0000000813137c24 */ /* 0x000fe4000f8e0214 */
[----:B------:R-:W-:-:S03]  /*5c90*/  IMAD.MOV.U32 R8, RZ, RZ, 0x1 ;  /* 0x00000001ff087424 */ /* 0x000fc600078e00ff */
[----:B------:R-:W-:Y:S02]  /*5ca0*/  SEL R6, R19, R18, !P3 ;  /* 0x0000001213067207 */ /* 0x000fe40005800000 */
[----:B------:R-:W-:-:S07]  /*5cb0*/  SEL R7, R18, R19, !P3 ;  /* 0x0000001312077207 */ /* 0x000fce0005800000 */
.L_x_101:
[----:B------:R-:W-:Y:S05]  /*5cc0*/  BSYNC B1 ;  /* 0x0000000000017941 */ /* 0x000fea0003800000 */
.L_x_100:
[----:B------:R-:W-:-:S13]  /*5cd0*/  LOP3.LUT P0, RZ, R8, 0xff, RZ, 0xc0, !PT ;  /* 0x000000ff08ff7812 */ /* 0x000fda000780c0ff */
[----:B------:R-:W-:Y:S05]  /*5ce0*/  @P0 BRA `(.L_x_104) ;  /* 0xfffffff000f40947 */ /* 0x000fea000383ffff */
[----:B------:R-:W-:Y:S05]  /*5cf0*/  BSYNC B0 ;  /* 0x0000000000007941 */ /* 0x000fea0003800000 */
.L_x_93:
[----:B------:R-:W-:-:S03]  /*5d00*/  UMOV UR8, 0xffffffff ;  /* 0xffffffff00087882 */ /* 0x000fc60000000000 */
[----:B------:R-:W-:Y:S05]  /*5d10*/  BRA.DIV UR8, `(.L_x_105) ;  /* 0x00000006084c7947 */ /* 0x000fea000b800000 */
[----:B------:R-:W-:-:S13]  /*5d20*/  ELECT P0, URZ, PT ;  /* 0x00000000003f782f */ /* 0x000fda0003800000 */
.L_x_121:
[----:B------:R-:W-:Y:S04]  /*5d30*/  BSSY B0, `(.L_x_106) ;  /* 0x000003d000007945 */ /* 0x000fe80003800000 */
[----:B------:R-:W-:Y:S05]  /*5d40*/  @!P0 BRA `(.L_x_107) ;  /* 0x0000000000ec8947 */ /* 0x000fea0003800000 */
[----:B------:R-:W-:-:S04]  /*5d50*/  LOP3.LUT R2, R2, 0x2, RZ, 0xfc, !PT ;  /* 0x0000000202027812 */ /* 0x000fc800078efcff */
[----:B------:R-:W-:-:S13]  /*5d60*/  ISETP.NE.AND P0, PT, R2, 0x3, PT ;  /* 0x000000030200780c */ /* 0x000fda0003f05270 */
[----:B------:R-:W-:Y:S05]  /*5d70*/  @!P0 BRA `(.L_x_108) ;  /* 0x0000000000048947 */ /* 0x000fea0003800000 */
[----:B------:R-:W-:Y:S01]  /*5d80*/  BPT.TRAP 0x1 ;  /* 0x000000040000795c */ /* 0x000fe20000300000 */
.L_x_108:
[----:B------:R-:W0:Y:S01]  /*5d90*/  S2R R5, SR_CgaCtaId ;  /* 0x0000000000057919 */ /* 0x000e220000008800 */
[----:B------:R-:W-:Y:S02]  /*5da0*/  MOV R0, 0x400 ;  /* 0x0000040000007802 */ /* 0x000fe40000000f00 */
[----:B------:R-:W-:Y:S02]  /*5db0*/  SHF.L.U32 R4, R3, 0x1f, RZ ;  /* 0x0000001f03047819 */ /* 0x000fe400000006ff */
[----:B0-----:R-:W-:-:S05]  /*5dc0*/  LEA R0, R5, R0, 0x18 ;  /* 0x0000000005007211 */ /* 0x001fca00078ec0ff */
[----:B------:R-:W-:-:S04]  /*5dd0*/  VIADD R0, R0, 0x30 ;  /* 0x0000003000007836 */ /* 0x000fc80000000000 */
[C---:B------:R-:W-:Y:S02]  /*5de0*/  IMAD R7, R17.reuse, 0x8, R0 ;  /* 0x0000000811077824 */ /* 0x040fe400078e0200 */
[----:B------:R-:W-:Y:S02]  /*5df0*/  VIADD R17, R17, 0x1 ;  /* 0x0000000111117836 */ /* 0x000fe40000000000 */
[----:B------:R-:W0:Y:S03]  /*5e00*/  SYNCS.PHASECHK.TRANS64.TRYWAIT P0, [R7+URZ], R4 ;  /* 0x00000004070075a7 */ /* 0x000e26000800017f */
[----:B------:R-:W-:-:S04]  /*5e10*/  ISETP.NE.AND P1, PT, R17, 0x6, PT ;  /* 0x000000061100780c */ /* 0x000fc80003f25270 */
[----:B------:R-:W-:Y:S02]  /*5e20*/  SEL R2, RZ, 0x1, P1 ;  /* 0x00000001ff027807 */ /* 0x000fe40000800000 */
[----:B------:R-:W-:Y:S02]  /*5e30*/  SEL R17, R17, RZ, P1 ;  /* 0x000000ff11117207 */ /* 0x000fe40000800000 */
[----:B------:R-:W-:-:S03]  /*5e40*/  LOP3.LUT R6, R3, R2, RZ, 0x3c, !PT ;  /* 0x0000000203067212 */ /* 0x000fc600078e3cff */
[----:B------:R-:W-:Y:S01]  /*5e50*/  IMAD R8, R17, 0x8, R0 ;  /* 0x0000000811087824 */ /* 0x000fe200078e0200 */
[----:B------:R-:W-:Y:S01]  /*5e60*/  SHF.L.U32 R5, R6, 0x1f, RZ ;  /* 0x0000001f06057819 */ /* 0x000fe200000006ff */
[----:B0-----:R-:W-:Y:S06]  /*5e70*/  @!P0 BRA `(.L_x_109) ;  /* 0x0000000400148947 */ /* 0x001fec0003800000 */
.L_x_122:
[----:B------:R-:W1:Y:S01]  /*5e80*/  SYNCS.PHASECHK.TRANS64.TRYWAIT P0, [R8+URZ], R5 ;  /* 0x00000005080075a7 */ /* 0x000e62000800017f */
[----:B------:R-:W-:-:S05]  /*5e90*/  VIADD R2, R17, 0x1 ;  /* 0x0000000111027836 */ /* 0x000fca0000000000 */
[----:B------:R-:W-:-:S04]  /*5ea0*/  ISETP.NE.AND P1, PT, R2, 0x6, PT ;  /* 0x000000060200780c */ /* 0x000fc80003f25270 */
[----:B------:R-:W-:Y:S02]  /*5eb0*/  SEL R3, RZ, 0x1, P1 ;  /* 0x00000001ff037807 */ /* 0x000fe40000800000 */
[----:B0-----:R-:W-:Y:S02]  /*5ec0*/  SEL R7, R2, RZ, P1 ;  /* 0x000000ff02077207 */ /* 0x001fe40000800000 */
[----:B------:R-:W-:-:S03]  /*5ed0*/  LOP3.LUT R6, R6, R3, RZ, 0x3c, !PT ;  /* 0x0000000306067212 */ /* 0x000fc600078e3cff */
[----:B------:R-:W-:Y:S01]  /*5ee0*/  IMAD R9, R7, 0x8, R0 ;  /* 0x0000000807097824 */ /* 0x000fe200078e0200 */
[----:B------:R-:W-:Y:S01]  /*5ef0*/  SHF.L.U32 R4, R6, 0x1f, RZ ;  /* 0x0000001f06047819 */ /* 0x000fe200000006ff */
[----:B-1----:R-:W-:Y:S06]  /*5f00*/  @!P0 BRA `(.L_x_110) ;  /* 0x0000000400048947 */ /* 0x002fec0003800000 */
.L_x_123:
[----:B------:R-:W1:Y:S01]  /*5f10*/  SYNCS.PHASECHK.TRANS64.TRYWAIT P0, [R9+URZ], R4 ;  /* 0x00000004090075a7 */ /* 0x000e62000800017f */
[----:B------:R-:W-:-:S05]  /*5f20*/  VIADD R2, R7, 0x1 ;  /* 0x0000000107027836 */ /* 0x000fca0000000000 */
[----:B------:R-:W-:-:S04]  /*5f30*/  ISETP.NE.AND P1, PT, R2, 0x6, PT ;  /* 0x000000060200780c */ /* 0x000fc80003f25270 */
[----:B------:R-:W-:Y:S02]  /*5f40*/  SEL R3, RZ, 0x1, P1 ;  /* 0x00000001ff037807 */ /* 0x000fe40000800000 */
[----:B------:R-:W-:Y:S02]  /*5f50*/  SEL R7, R2, RZ, P1 ;  /* 0x000000ff02077207 */ /* 0x000fe40000800000 */
[----:B------:R-:W-:-:S03]  /*5f60*/  LOP3.LUT R6, R6, R3, RZ, 0x3c, !PT ;  /* 0x0000000306067212 */ /* 0x000fc600078e3cff */
[----:B0-----:R-:W-:Y:S01]  /*5f70*/  IMAD R8, R7, 0x8, R0 ;  /* 0x0000000807087824 */ /* 0x001fe200078e0200 */
[----:B------:R-:W-:Y:S01]  /*5f80*/  SHF.L.U32 R5, R6, 0x1f, RZ ;  /* 0x0000001f06057819 */ /* 0x000fe200000006ff */
[----:B-1----:R-:W-:Y:S06]  /*5f90*/  @!P0 BRA `(.L_x_111) ;  /* 0x0000000000f48947 */ /* 0x002fec0003800000 */
.L_x_124:
[----:B------:R-:W1:Y:S01]  /*5fa0*/  SYNCS.PHASECHK.TRANS64.TRYWAIT P0, [R8+URZ], R5 ;  /* 0x00000005080075a7 */ /* 0x000e62000800017f */
[----:B------:R-:W-:-:S05]  /*5fb0*/  VIADD R2, R7, 0x1 ;  /* 0x0000000107027836 */ /* 0x000fca0000000000 */
[----:B------:R-:W-:-:S04]  /*5fc0*/  ISETP.NE.AND P1, PT, R2, 0x6, PT ;  /* 0x000000060200780c */ /* 0x000fc80003f25270 */
[----:B------:R-:W-:Y:S02]  /*5fd0*/  SEL R3, RZ, 0x1, P1 ;  /* 0x00000001ff037807 */ /* 0x000fe40000800000 */
[----:B------:R-:W-:Y:S02]  /*5fe0*/  SEL R7, R2, RZ, P1 ;  /* 0x000000ff02077207 */ /* 0x000fe40000800000 */
[----:B0-----:R-:W-:-:S03]  /*5ff0*/  LOP3.LUT R9, R6, R3, RZ, 0x3c, !PT ;  /* 0x0000000306097212 */ /* 0x001fc600078e3cff */
[----:B------:R-:W-:Y:S01]  /*6000*/  IMAD R11, R7, 0x8, R0 ;  /* 0x00000008070b7824 */ /* 0x000fe200078e0200 */
[----:B------:R-:W-:Y:S01]  /*6010*/  SHF.L.U32 R6, R9, 0x1f, RZ ;  /* 0x0000001f09067819 */ /* 0x000fe200000006ff */
[----:B-1----:R-:W-:Y:S06]  /*6020*/  @!P0 BRA `(.L_x_112) ;  /* 0x0000000000e48947 */ /* 0x002fec0003800000 */
.L_x_125:
[----:B------:R-:W1:Y:S01]  /*6030*/  SYNCS.PHASECHK.TRANS64.TRYWAIT P0, [R11+URZ], R6 ;  /* 0x000000060b0075a7 */ /* 0x000e62000800017f */
[----:B------:R-:W-:-:S05]  /*6040*/  VIADD R2, R7, 0x1 ;  /* 0x0000000107027836 */ /* 0x000fca0000000000 */
[----:B------:R-:W-:-:S04]  /*6050*/  ISETP.NE.AND P1, PT, R2, 0x6, PT ;  /* 0x000000060200780c */ /* 0x000fc80003f25270 */
[----:B------:R-:W-:Y:S02]  /*6060*/  SEL R4, RZ, 0x1, P1 ;  /* 0x00000001ff047807 */ /* 0x000fe40000800000 */
[----:B------:R-:W-:Y:S02]  /*6070*/  SEL R3, R2, RZ, P1 ;  /* 0x000000ff02037207 */ /* 0x000fe40000800000 */
[----:B------:R-:W-:Y:S01]  /*6080*/  LOP3.LUT R4, R9, R4, RZ, 0x3c, !PT ;  /* 0x0000000409047212 */ /* 0x000fe200078e3cff */
[----:B-1----:R-:W-:Y:S06]  /*6090*/  @!P0 BRA `(.L_x_113) ;  /* 0x0000000000dc8947 */ /* 0x002fec0003800000 */
.L_x_126:
[----:B------:R-:W-:Y:S01]  /*60a0*/  IMAD R3, R3, 0x8, R0 ;  /* 0x0000000803037824 */ /* 0x000fe200078e0200 */
[----:B------:R-:W-:-:S07]  /*60b0*/  SHF.L.U32 R0, R4, 0x1f, RZ ;  /* 0x0000001f04007819 */ /* 0x000fce00000006ff */
.L_x_114:
[----:B--2---:R2:W3:Y:S02]  /*60c0*/  SYNCS.PHASECHK.TRANS64.TRYWAIT P0, [R3+URZ], R0 ;  /* 0x00000000030075a7 */ /* 0x0044e4000800017f */
[----:B---3--:R-:W-:Y:S05]  /*60d0*/  @!P0 NANOSLEEP.SYNCS 0x989680 ;  /* 0x009896800000895d */ /* 0x008fea0003900000 */
[----:B------:R-:W3:Y:S02]  /*60e0*/  @!P0 SYNCS.PHASECHK.TRANS64 P0, [R3+URZ], R0 ;  /* 0x00000000030085a7 */ /* 0x000ee4000800007f */
[----:B---3--:R-:W-:Y:S05]  /*60f0*/  @!P0 BRA `(.L_x_114) ;  /* 0xfffffffc00f08947 */ /* 0x008fea000383ffff */
.L_x_107:
[----:B------:R-:W-:Y:S05]  /*6100*/  BSYNC B0 ;  /* 0x0000000000007941 */ /* 0x000fea0003800000 */
.L_x_106:
[----:B------:R-:W-:Y:S05]  /*6110*/  EXIT ;  /* 0x000000000000794d */ /* 0x000fea0003800000 */
.L_x_21:
[----:B-1----:R-:W-:-:S04]  /*6120*/  IMAD.U32 R18, RZ, RZ, UR8 ;  /* 0x00000008ff127e24 */ /* 0x002fc8000f8e00ff */
[----:B------:R1:W4:Y:S03]  /*6130*/  SYNCS.PHASECHK.TRANS64.TRYWAIT P0, [R18+URZ], R15 ;  /* 0x0000000f120075a7 */ /* 0x000326000800017f */
[----:B----4-:R-:W-:Y:S05]  /*6140*/  @!P0 NANOSLEEP.SYNCS 0x989680 ;  /* 0x009896800000895d */ /* 0x010fea0003900000 */
[----:B------:R-:W4:Y:S02]  /*6150*/  @!P0 SYNCS.PHASECHK.TRANS64 P0, [R18+URZ], R15 ;  /* 0x0000000f120085a7 */ /* 0x000f24000800007f */
[----:B----4-:R-:W-:Y:S05]  /*6160*/  @!P0 BRA `(.L_x_21) ;  /* 0xfffffffc00ec8947 */ /* 0x010fea000383ffff */
[----:B------:R-:W-:Y:S05]  /*6170*/  BRA `(.L_x_20) ;  /* 0xffffffb400207947 */ /* 0x000fea000383ffff */
.L_x_94:
[----:B------:R-:W-:Y:S01]  /*6180*/  BSSY B1, `(.L_x_115) ;  /* 0x0000006000017945 */ /* 0x000fe20003800000 */
[----:B------:R-:W-:-:S07]  /*6190*/  IMAD.MOV.U32 R8, RZ, RZ, -0x1 ;  /* 0xffffffffff087424 */ /* 0x000fce00078e00ff */
[----:B------:R-:W-:Y:S05]  /*61a0*/  WARPSYNC.COLLECTIVE R8, `(.L_x_116) ;  /* 0x00000000080c7348 */ /* 0x000fea0003c00000 */
[----:B------:R-:W-:Y:S02]  /*61b0*/  ELECT P0, UR62, PT ;  /* 0x00000000003e782f */ /* 0x000fe40003800000 */
[----:B------:R-:W-:Y:S01]  /*61c0*/  MOV R8, UR62 ;  /* 0x0000003e00087c02 */ /* 0x000fe20008000f00 */
[----:B------:R-:W-:Y:S10]  /*61d0*/  ENDCOLLECTIVE ;  /* 0x000000000000791b */ /* 0x000ff40003800000 */
.L_x_116:
[----:B------:R-:W-:Y:S05]  /*61e0*/  BSYNC B1 ;  /* 0x0000000000017941 */ /* 0x000fea0003800000 */
.L_x_115:
[----:B------:R-:W-:Y:S05]  /*61f0*/  BRA `(.L_x_117) ;  /* 0xffffffec00bc7947 */ /* 0x000fea000383ffff */
.L_x_97:
[----:B0-----:R0:W1:Y:S02]  /*6200*/  SYNCS.PHASECHK.TRANS64.TRYWAIT P0, [R21+URZ+0x30], R8 ;  /* 0x00003008150075a7 */ /* 0x001064000800017f */
[----:B-1----:R-:W-:Y:S05]  /*6210*/  @!P0 NANOSLEEP.SYNCS 0x989680 ;  /* 0x009896800000895d */ /* 0x002fea0003900000 */
[----:B------:R-:W1:Y:S02]  /*6220*/  @!P0 SYNCS.PHASECHK.TRANS64 P0, [R21+URZ+0x30], R8 ;  /* 0x00003008150085a7 */ /* 0x000e64000800007f */
[----:B-1----:R-:W-:Y:S05]  /*6230*/  @!P0 BRA `(.L_x_97) ;  /* 0xfffffffc00f08947 */ /* 0x002fea000383ffff */
[----:B------:R-:W-:Y:S05]  /*6240*/  BRA `(.L_x_118) ;  /* 0xfffffff000007947 */ /* 0x000fea000383ffff */
.L_x_105:
[----:B------:R-:W-:Y:S01]  /*6250*/  BSSY B0, `(.L_x_119) ;  /* 0x0000006000007945 */ /* 0x000fe20003800000 */
[----:B------:R-:W-:-:S07]  /*6260*/  IMAD.MOV.U32 R8, RZ, RZ, -0x1 ;  /* 0xffffffffff087424 */ /* 0x000fce00078e00ff */
[----:B------:R-:W-:Y:S05]  /*6270*/  WARPSYNC.COLLECTIVE R8, `(.L_x_120) ;  /* 0x00000000080c7348 */ /* 0x000fea0003c00000 */
[----:B------:R-:W-:Y:S02]  /*6280*/  ELECT P0, UR62, PT ;  /* 0x00000000003e782f */ /* 0x000fe40003800000 */
[----:B------:R-:W-:Y:S01]  /*6290*/  MOV R8, UR62 ;  /* 0x0000003e00087c02 */ /* 0x000fe20008000f00 */
[----:B------:R-:W-:Y:S10]  /*62a0*/  ENDCOLLECTIVE ;  /* 0x000000000000791b */ /* 0x000ff40003800000 */
.L_x_120:
[----:B------:R-:W-:Y:S05]  /*62b0*/  BSYNC B0 ;  /* 0x0000000000007941 */ /* 0x000fea0003800000 */
.L_x_119:
[----:B------:R-:W-:Y:S05]  /*62c0*/  BRA `(.L_x_121) ;  /* 0xfffffff800987947 */ /* 0x000fea000383ffff */
.L_x_109:
[----:B0-----:R0:W1:Y:S02]  /*62d0*/  SYNCS.PHASECHK.TRANS64.TRYWAIT P0, [R7+URZ], R4 ;  /* 0x00000004070075a7 */ /* 0x001064000800017f */
[----:B-1----:R-:W-:Y:S05]  /*62e0*/  @!P0 NANOSLEEP.SYNCS 0x989680 ;  /* 0x009896800000895d */ /* 0x002fea0003900000 */
[----:B------:R-:W1:Y:S02]  /*62f0*/  @!P0 SYNCS.PHASECHK.TRANS64 P0, [R7+URZ], R4 ;  /* 0x00000004070085a7 */ /* 0x000e64000800007f */
[----:B-1----:R-:W-:Y:S05]  /*6300*/  @!P0 BRA `(.L_x_109) ;  /* 0xfffffffc00f08947 */ /* 0x002fea000383ffff */
[----:B------:R-:W-:Y:S05]  /*6310*/  BRA `(.L_x_122) ;  /* 0xfffffff800d87947 */ /* 0x000fea000383ffff */
.L_x_110:
[----:B0-----:R0:W1:Y:S02]  /*6320*/  SYNCS.PHASECHK.TRANS64.TRYWAIT P0, [R8+URZ], R5 ;  /* 0x00000005080075a7 */ /* 0x001064000800017f */
[----:B-1----:R-:W-:Y:S05]  /*6330*/  @!P0 NANOSLEEP.SYNCS 0x989680 ;  /* 0x009896800000895d */ /* 0x002fea0003900000 */
[----:B------:R-:W1:Y:S02]  /*6340*/  @!P0 SYNCS.PHASECHK.TRANS64 P0, [R8+URZ], R5 ;  /* 0x00000005080085a7 */ /* 0x000e64000800007f */
[----:B-1----:R-:W-:Y:S05]  /*6350*/  @!P0 BRA `(.L_x_110) ;  /* 0xfffffffc00f08947 */ /* 0x002fea000383ffff */
[----:B------:R-:W-:Y:S05]  /*6360*/  BRA `(.L_x_123) ;  /* 0xfffffff800e87947 */ /* 0x000fea000383ffff */
.L_x_111:
[----:B0-----:R0:W1:Y:S02]  /*6370*/  SYNCS.PHASECHK.TRANS64.TRYWAIT P0, [R9+URZ], R4 ;  /* 0x00000004090075a7 */ /* 0x001064000800017f */
[----:B-1----:R-:W-:Y:S05]  /*6380*/  @!P0 NANOSLEEP.SYNCS 0x989680 ;  /* 0x009896800000895d */ /* 0x002fea0003900000 */
[----:B------:R-:W1:Y:S02]  /*6390*/  @!P0 SYNCS.PHASECHK.TRANS64 P0, [R9+URZ], R4 ;  /* 0x00000004090085a7 */ /* 0x000e64000800007f */
[----:B-1----:R-:W-:Y:S05]  /*63a0*/  @!P0 BRA `(.L_x_111) ;  /* 0xfffffffc00f08947 */ /* 0x002fea000383ffff */
[----:B------:R-:W-:Y:S05]  /*63b0*/  BRA `(.L_x_124) ;  /* 0xfffffff800f87947 */ /* 0x000fea000383ffff */
.L_x_112:
[----:B0-----:R0:W1:Y:S02]  /*63c0*/  SYNCS.PHASECHK.TRANS64.TRYWAIT P0, [R8+URZ], R5 ;  /* 0x00000005080075a7 */ /* 0x001064000800017f */
[----:B-1----:R-:W-:Y:S05]  /*63d0*/  @!P0 NANOSLEEP.SYNCS 0x989680 ;  /* 0x009896800000895d */ /* 0x002fea0003900000 */
[----:B------:R-:W1:Y:S02]  /*63e0*/  @!P0 SYNCS.PHASECHK.TRANS64 P0, [R8+URZ], R5 ;  /* 0x00000005080085a7 */ /* 0x000e64000800007f */
[----:B-1----:R-:W-:Y:S05]  /*63f0*/  @!P0 BRA `(.L_x_112) ;  /* 0xfffffffc00f08947 */ /* 0x002fea000383ffff */
[----:B------:R-:W-:Y:S05]  /*6400*/  BRA `(.L_x_125) ;  /* 0xfffffffc00087947 */ /* 0x000fea000383ffff */
.L_x_113:
[----:B-1----:R1:W2:Y:S02]  /*6410*/  SYNCS.PHASECHK.TRANS64.TRYWAIT P0, [R11+URZ], R6 ;  /* 0x000000060b0075a7 */ /* 0x0022a4000800017f */
[----:B--2---:R-:W-:Y:S05]  /*6420*/  @!P0 NANOSLEEP.SYNCS 0x989680 ;  /* 0x009896800000895d */ /* 0x004fea0003900000 */
[----:B------:R-:W2:Y:S02]  /*6430*/  @!P0 SYNCS.PHASECHK.TRANS64 P0, [R11+URZ], R6 ;  /* 0x000000060b0085a7 */ /* 0x000ea4000800007f */
[----:B--2---:R-:W-:Y:S05]  /*6440*/  @!P0 BRA `(.L_x_113) ;  /* 0xfffffffc00f08947 */ /* 0x004fea000383ffff */
[----:B------:R-:W-:Y:S05]  /*6450*/  BRA `(.L_x_126) ;  /* 0xfffffffc00107947 */ /* 0x000fea000383ffff */
.L_x_127:
[----:B------:R-:W-:-:S00]  /*6460*/  BRA `(.L_x_127) ;  /* 0xfffffffc00fc7947 */ /* 0x000fc0000383ffff */
[----:B------:R-:W-:-:S00]  /*6470*/  NOP ;  /* 0x0000000000007918 */ /* 0x000fc00000000000 */
        /* <DEDUP_REMOVED lines=8> */
.L_x_128:


//--------------------- .nv.shared._ZN7cutlass13device_kernelINS_4gemm6kernel13GemmUniversalIN4cute5tupleIJiiiiEEENS1_10collective13CollectiveMmaINS1_40MainloopSm90TmaGmmaWarpSpecializedSparseILi6ENS5_IJNS4_1CILi2EEENSA_ILi1EEESC_EEENS1_35KernelTmaWarpSpecializedCooperativeEEENS5_IJNSA_ILi128EEENSA_ILi64EEESG_EEENS_10bfloat16_tENS5_IJNS4_6LayoutINS5_IJiNS5_IJSB_iEEEiEEENS5_IJlNS5_IJSC_SB_EEElEEEEENSK_INS5_IJNS5_IJNS5_IJNSA_ILi8EEESB_NSA_ILi4EEEEEEiEEENS5_IJNS5_IJNSA_ILi16EEESB_SR_EEEiEEEiEEENS5_IJNS5_IJNS5_IJSG_SU_NSA_ILi2048EEEEEENSA_ILi8192EEEEEENS5_IJNS5_IJSC_NSA_ILi1024EEENSA_ILi32EEEEEElEEElEEEEEEEESJ_NS5_IJlSC_lEEENS4_8TiledMMAINS4_8MMA_AtomIJNS4_4SM904GMMA6SPARSE28GMMA_64x64x32_F32BF16BF16_SSILNS1D_5MajorE0ELS1G_0ELNS1D_7ScaleInE1ELS1H_1ELNS1D_9SparseSelE0EEEEEENSK_ISD_NS5_IJSC_NSA_ILi0EEES1L_EEEEENS5_IJNS4_10UnderscoreES1O_S1O_EEEEENS4_13SM90_TMA_LOADENS4_14ComposedLayoutINS4_7SwizzleILi3ELi4ELi3EEENS4_25smem_sparse_ptr_flag_bitsILi2ELi16EEENSK_INS5_IJNS5_IJSC_SQ_EEENS5_IJSB_SH_EEEEEENS5_IJNS5_IJS1L_SG_EEESN_EEEEEEEvNS4_8identityENS4_23SM90_TMA_LOAD_MULTICASTENS1S_IS1U_NS4_18smem_ptr_flag_bitsILi16EEENSK_INS5_IJSQ_SH_EEENS5_IJSH_SC_EEEEEEEvS24_EENS_8epilogue10collective6detail29Sm90TmaWarpSpecializedAdapterINS2E_15DefaultEpilogueIfNS5_IJSC_llEEES2I_NS2D_6thread17LinearCombinationIfLi1EffLNS2J_9ScaleType4KindE0ELNS_15FloatRoundStyleE2EfEENS1_15EpilogueDefaultEEEEEvvEEEEvNT_6ParamsE --------------------------
	.section	.nv.shared._ZN7cutlass13device_kernelINS_4gemm6kernel13GemmUniversalIN4cute5tupleIJiiiiEEENS1_10collective13CollectiveMmaINS1_40MainloopSm90TmaGmmaWarpSpecializedSparseILi6ENS5_IJNS4_1CILi2EEENSA_ILi1EEESC_EEENS1_35KernelTmaWarpSpecializedCooperativeEEENS5_IJNSA_ILi128EEENSA_ILi64EEESG_EEENS_10bfloat16_tENS5_IJNS4_6LayoutINS5_IJiNS5_IJSB_iEEEiEEENS5_IJlNS5_IJSC_SB_EEElEEEEENSK_INS5_IJNS5_IJNS5_IJNSA_ILi8EEESB_NSA_ILi4EEEEEEiEEENS5_IJNS5_IJNSA_ILi16EEESB_SR_EEEiEEEiEEENS5_IJNS5_IJNS5_IJSG_SU_NSA_ILi2048EEEEEENSA_ILi8192EEEEEENS5_IJNS5_IJSC_NSA_ILi1024EEENSA_ILi32EEEEEElEEElEEEEEEEESJ_NS5_IJlSC_lEEENS4_8TiledMMAINS4_8MMA_AtomIJNS4_4SM904GMMA6SPARSE28GMMA_64x64x32_F32BF16BF16_SSILNS1D_5MajorE0ELS1G_0ELNS1D_7ScaleInE1ELS1H_1ELNS1D_9SparseSelE0EEEEEENSK_ISD_NS5_IJSC_NSA_ILi0EEES1L_EEEEENS5_IJNS4_10UnderscoreES1O_S1O_EEEEENS4_13SM90_TMA_LOADENS4_14ComposedLayoutINS4_7SwizzleILi3ELi4ELi3EEENS4_25smem_sparse_ptr_flag_bitsILi2ELi16EEENSK_INS5_IJNS5_IJSC_SQ_EEENS5_IJSB_SH_EEEEEENS5_IJNS5_IJS1L_SG_EEESN_EEEEEEEvNS4_8identityENS4_23SM90_TMA_LOAD_MULTICASTENS1S_IS1U_NS4_18smem_ptr_flag_bitsILi16EEENSK_INS5_IJSQ_SH_EEENS5_IJSH_SC_EEEEEEEvS24_EENS_8epilogue10collective6detail29Sm90TmaWarpSpecializedAdapterINS2E_15DefaultEpilogueIfNS5_IJSC_llEEES2I_NS2D_6thread17LinearCombinationIfLi1EffLNS2J_9ScaleType4KindE0ELNS_15FloatRoundStyleE2EfEENS1_15EpilogueDefaultEEEEEvvEEEEvNT_6ParamsE,"aw",@nobits
	.sectionflags	@""
	.align	16
	.zero		1024


//--------------------- .nv.shared.reserved.0     --------------------------
	.section	.nv.shared.reserved.0,"aw",@nobits
	.weak		__nv_reservedSMEM_offset_0_alias
	.size		__nv_reservedSMEM_offset_0_alias, 0, 0
	.other		__nv_reservedSMEM_offset_0_alias,@"STO_CUDA_RESERVED_SHARED STV_DEFAULT"
__nv_reservedSMEM_offset_0_alias:
	.zero		0


//--------------------- .nv.global                --------------------------
	.section	.nv.global,"aw",@nobits
.nv.global:
	.type		_ZN39_INTERNAL_d7c2df42_4_k_cu_e7b8ca96_27964cute1_E,@object
	.size		_ZN39_INTERNAL_d7c2df42_4_k_cu_e7b8ca96_27964cute1_E,(_ZN39_INTERNAL_d7c2df42_4_k_cu_e7b8ca96_27964cuda3std3__45__cpo6cbeginE - _ZN39_INTERNAL_d7c2df42_4_k_cu_e7b8ca96_27964cute1_E)
_ZN39_INTERNAL_d7c2df42_4_k_cu_e7b8ca96_27964cute1_E:
	.zero		1
	.type		_ZN39_INTERNAL_d7c2df42_4_k_cu_e7b8ca96_27964cuda3std3__45__cpo6cbeginE,@object
	.size		_ZN39_INTERNAL_d7c2df42_4_k_cu_e7b8ca96_27964cuda3std3__45__cpo6cbeginE,(_ZN39_INTERNAL_d7c2df42_4_k_cu_e7b8ca96_27964cuda3std3__48in_placeE - _ZN39_INTERNAL_d7c2df42_4_k_cu_e7b8ca96_27964cuda3std3__45__cpo6cbeginE)
_ZN39_INTERNAL_d7c2df42_4_k_cu_e7b8ca96_27964cuda3std3__45__cpo6cbeginE:
	.zero		1
	.type		_ZN39_INTERNAL_d7c2df42_4_k_cu_e7b8ca96_27964cuda3std3__48in_placeE,@object
	.size		_ZN39_INTERNAL_d7c2df42_4_k_cu_e7b8ca96_27964cuda3std3__48in_placeE,(_ZN39_INTERNAL_d7c2df42_4_k_cu_e7b8ca96_27964cuda3std6ranges3__45__cpo9iter_moveE - _ZN39_INTERNAL_d7c2df42_4_k_cu_e7b8ca96_27964cuda3std3__48in_placeE)
_ZN39_INTERNAL_d7c2df42_4_k_cu_e7b8ca96_27964cuda3std3__48in_placeE:
	.zero		1
	.type		_ZN39_INTERNAL_d7c2df42_4_k_cu_e7b8ca96_27964cuda3std6ranges3__45__cpo9iter_moveE,@object
	.size		_ZN39_INTERNAL_d7c2df42_4_k_cu_e7b8ca96_27964cuda3std6ranges3__45__cpo9iter_moveE,(_ZN39_INTERNAL_d7c2df42_4_k_cu_e7b8ca96_27964cuda3std3__45__cpo5beginE - _ZN39_INTERNAL_d7c2df42_4_k_cu_e7b8ca96_27964cuda3std6ranges3__45__cpo9iter_moveE)
_ZN39_INTERNAL_d7c2df42_4_k_cu_e7b8ca96_27964cuda3std6ranges3__45__cpo9iter_moveE:
	.zero		1
	.type		_ZN39_INTERNAL_d7c2df42_4_k_cu_e7b8ca96_27964cuda3std3__45__cpo5beginE,@object
	.size		_ZN39_INTERNAL_d7c2df42_4_k_cu_e7b8ca96_27964cuda3std3__45__cpo5beginE,(_ZN39_INTERNAL_d7c2df42_4_k_cu_e7b8ca96_27964cuda3std3__441_GLOBAL__N__d7c2df42_4_k_cu_e7b8ca96_27966ignoreE - _ZN39_INTERNAL_d7c2df42_4_k_cu_e7b8ca96_27964cuda3std3__45__cpo5beginE)
_ZN39_INTERNAL_d7c2df42_4_k_cu_e7b8ca96_27964cuda3std3__45__cpo5beginE:
	.zero		1
	.type		_ZN39_INTERNAL_d7c2df42_4_k_cu_e7b8ca96_27964cuda3std3__441_GLOBAL__N__d7c2df42_4_k_cu_e7b8ca96_27966ignoreE,@object
	.size		_ZN39_INTERNAL_d7c2df42_4_k_cu_e7b8ca96_27964cuda3std3__441_GLOBAL__N__d7c2df42_4_k_cu_e7b8ca96_27966ignoreE,(_ZN39_INTERNAL_d7c2df42_4_k_cu_e7b8ca96_27964cute7productE - _ZN39_INTERNAL_d7c2df42_4_k_cu_e7b8ca96_27964cuda3std3__441_GLOBAL__N__d7c2df42_4_k_cu_e7b8ca96_27966ignoreE)
_ZN39_INTERNAL_d7c2df42_4_k_cu_e7b8ca96_27964cuda3std3__441_GLOBAL__N__d7c2df42_4_k_cu_e7b8ca96_27966ignoreE:
	.zero		1
	.type		_ZN39_INTERNAL_d7c2df42_4_k_cu_e7b8ca96_27964cute7productE,@object
	.size		_ZN39_INTERNAL_d7c2df42_4_k_cu_e7b8ca96_27964cute7productE,(_ZN39_INTERNAL_d7c2df42_4_k_cu_e7b8ca96_27964cuda3std3__45__cpo3endE - _ZN39_INTERNAL_d7c2df42_4_k_cu_e7b8ca96_27964cute7productE)
_ZN39_INTERNAL_d7c2df42_4_k_cu_e7b8ca96_27964cute7productE:
	.zero		1
	.type		_ZN39_INTERNAL_d7c2df42_4_k_cu_e7b8ca96_27964cuda3std3__45__cpo3endE,@object
	.size		_ZN39_INTERNAL_d7c2df42_4_k_cu_e7b8ca96_27964cuda3std3__45__cpo3endE,(_ZN39_INTERNAL_d7c2df42_4_k_cu_e7b8ca96_27964cuda3std3__419piecewise_constructE - _ZN39_INTERNAL_d7c2df42_4_k_cu_e7b8ca96_27964cuda3std3__45__cpo3endE)
_ZN39_INTERNAL_d7c2df42_4_k_cu_e7b8ca96_27964cuda3std3__45__cpo3endE:
	.zero		1
	.type		_ZN39_INTERNAL_d7c2df42_4_k_cu_e7b8ca96_27964cuda3std3__419piecewise_constructE,@object
	.size		_ZN39_INTERNAL_d7c2df42_4_k_cu_e7b8ca96_27964cuda3std3__419piecewise_constructE,(_ZN39_INTERNAL_d7c2df42_4_k_cu_e7b8ca96_27964cuda3std3__45__cpo4cendE - _ZN39_INTERNAL_d7c2df42_4_k_cu_e7b8ca96_27964cuda3std3__419piecewise_constructE)
_ZN39_INTERNAL_d7c2df42_4_k_cu_e7b8ca96_27964cuda3std3__419piecewise_constructE:
	.zero		1
	.type		_ZN39_INTERNAL_d7c2df42_4_k_cu_e7b8ca96_27964cuda3std3__45__cpo4cendE,@object
	.size		_ZN39_INTERNAL_d7c2df42_4_k_cu_e7b8ca96_27964cuda3std3__45__cpo4cendE,(_ZN39_INTERNAL_d7c2df42_4_k_cu_e7b8ca96_27964cuda3std6ranges3__45__cpo4swapE - _ZN39_INTERNAL_d7c2df42_4_k_cu_e7b8ca96_27964cuda3std3__45__cpo4cendE)
_ZN39_INTERNAL_d7c2df42_4_k_cu_e7b8ca96_27964cuda3std3__45__cpo4cendE:
	.zero		1
	.type		_ZN39_INTERNAL_d7c2df42_4_k_cu_e7b8ca96_27964cuda3std6ranges3__45__cpo4swapE,@object
	.size		_ZN39_INTERNAL_d7c2df42_4_k_cu_e7b8ca96_27964cuda3std6ranges3__45__cpo4swapE,(.L_7 - _ZN39_INTERNAL_d7c2df42_4_k_cu_e7b8ca96_27964cuda3std6ranges3__45__cpo4swapE)
_ZN39_INTERNAL_d7c2df42_4_k_cu_e7b8ca96_27964cuda3std6ranges3__45__cpo4swapE:
	.zero		1
.L_7:


//--------------------- .nv.constant0._ZN7cutlass13device_kernelINS_4gemm6kernel13GemmUniversalIN4cute5tupleIJiiiiEEENS1_10collective13CollectiveMmaINS1_40MainloopSm90TmaGmmaWarpSpecializedSparseILi6ENS5_IJNS4_1CILi2EEENSA_ILi1EEESC_EEENS1_35KernelTmaWarpSpecializedCooperativeEEENS5_IJNSA_ILi128EEENSA_ILi64EEESG_EEENS_10bfloat16_tENS5_IJNS4_6LayoutINS5_IJiNS5_IJSB_iEEEiEEENS5_IJlNS5_IJSC_SB_EEElEEEEENSK_INS5_IJNS5_IJNS5_IJNSA_ILi8EEESB_NSA_ILi4EEEEEEiEEENS5_IJNS5_IJNSA_ILi16EEESB_SR_EEEiEEEiEEENS5_IJNS5_IJNS5_IJSG_SU_NSA_ILi2048EEEEEENSA_ILi8192EEEEEENS5_IJNS5_IJSC_NSA_ILi1024EEENSA_ILi32EEEEEElEEElEEEEEEEESJ_NS5_IJlSC_lEEENS4_8TiledMMAINS4_8MMA_AtomIJNS4_4SM904GMMA6SPARSE28GMMA_64x64x32_F32BF16BF16_SSILNS1D_5MajorE0ELS1G_0ELNS1D_7ScaleInE1ELS1H_1ELNS1D_9SparseSelE0EEEEEENSK_ISD_NS5_IJSC_NSA_ILi0EEES1L_EEEEENS5_IJNS4_10UnderscoreES1O_S1O_EEEEENS4_13SM90_TMA_LOADENS4_14ComposedLayoutINS4_7SwizzleILi3ELi4ELi3EEENS4_25smem_sparse_ptr_flag_bitsILi2ELi16EEENSK_INS5_IJNS5_IJSC_SQ_EEENS5_IJSB_SH_EEEEEENS5_IJNS5_IJS1L_SG_EEESN_EEEEEEEvNS4_8identityENS4_23SM90_TMA_LOAD_MULTICASTENS1S_IS1U_NS4_18smem_ptr_flag_bitsILi16EEENSK_INS5_IJSQ_SH_EEENS5_IJSH_SC_EEEEEEEvS24_EENS_8epilogue10collective6detail29Sm90TmaWarpSpecializedAdapterINS2E_15DefaultEpilogueIfNS5_IJSC_llEEES2I_NS2D_6thread17LinearCombinationIfLi1EffLNS2J_9ScaleType4KindE0ELNS_15FloatRoundStyleE2EfEENS1_15EpilogueDefaultEEEEEvvEEEEvNT_6ParamsE --------------------------
	.section	.nv.constant0._ZN7cutlass13device_kernelINS_4gemm6kernel13GemmUniversalIN4cute5tupleIJiiiiEEENS1_10collective13CollectiveMmaINS1_40MainloopSm90TmaGmmaWarpSpecializedSparseILi6ENS5_IJNS4_1CILi2EEENSA_ILi1EEESC_EEENS1_35KernelTmaWarpSpecializedCooperativeEEENS5_IJNSA_ILi128EEENSA_ILi64EEESG_EEENS_10bfloat16_tENS5_IJNS4_6LayoutINS5_IJiNS5_IJSB_iEEEiEEENS5_IJlNS5_IJSC_SB_EEElEEEEENSK_INS5_IJNS5_IJNS5_IJNSA_ILi8EEESB_NSA_ILi4EEEEEEiEEENS5_IJNS5_IJNSA_ILi16EEESB_SR_EEEiEEEiEEENS5_IJNS5_IJNS5_IJSG_SU_NSA_ILi2048EEEEEENSA_ILi8192EEEEEENS5_IJNS5_IJSC_NSA_ILi1024EEENSA_ILi32EEEEEElEEElEEEEEEEESJ_NS5_IJlSC_lEEENS4_8TiledMMAINS4_8MMA_AtomIJNS4_4SM904GMMA6SPARSE28GMMA_64x64x32_F32BF16BF16_SSILNS1D_5MajorE0ELS1G_0ELNS1D_7ScaleInE1ELS1H_1ELNS1D_9SparseSelE0EEEEEENSK_ISD_NS5_IJSC_NSA_ILi0EEES1L_EEEEENS5_IJNS4_10UnderscoreES1O_S1O_EEEEENS4_13SM90_TMA_LOADENS4_14ComposedLayoutINS4_7SwizzleILi3ELi4ELi3EEENS4_25smem_sparse_ptr_flag_bitsILi2ELi16EEENSK_INS5_IJNS5_IJSC_SQ_EEENS5_IJSB_SH_EEEEEENS5_IJNS5_IJS1L_SG_EEESN_EEEEEEEvNS4_8identityENS4_23SM90_TMA_LOAD_MULTICASTENS1S_IS1U_NS4_18smem_ptr_flag_bitsILi16EEENSK_INS5_IJSQ_SH_EEENS5_IJSH_SC_EEEEEEEvS24_EENS_8epilogue10collective6detail29Sm90TmaWarpSpecializedAdapterINS2E_15DefaultEpilogueIfNS5_IJSC_llEEES2I_NS2D_6thread17LinearCombinationIfLi1EffLNS2J_9ScaleType4KindE0ELNS_15FloatRoundStyleE2EfEENS1_15EpilogueDefaultEEEEEvvEEEEvNT_6ParamsE,"a",@progbits
	.sectionflags	@""
	.align	4
.nv.constant0._ZN7cutlass13device_kernelINS_4gemm6kernel13GemmUniversalIN4cute5tupleIJiiiiEEENS1_10collective13CollectiveMmaINS1_40MainloopSm90TmaGmmaWarpSpecializedSparseILi6ENS5_IJNS4_1CILi2EEENSA_ILi1EEESC_EEENS1_35KernelTmaWarpSpecializedCooperativeEEENS5_IJNSA_ILi128EEENSA_ILi64EEESG_EEENS_10bfloat16_tENS5_IJNS4_6LayoutINS5_IJiNS5_IJSB_iEEEiEEENS5_IJlNS5_IJSC_SB_EEElEEEEENSK_INS5_IJNS5_IJNS5_IJNSA_ILi8EEESB_NSA_ILi4EEEEEEiEEENS5_IJNS5_IJNSA_ILi16EEESB_SR_EEEiEEEiEEENS5_IJNS5_IJNS5_IJSG_SU_NSA_ILi2048EEEEEENSA_ILi8192EEEEEENS5_IJNS5_IJSC_NSA_ILi1024EEENSA_ILi32EEEEEElEEElEEEEEEEESJ_NS5_IJlSC_lEEENS4_8TiledMMAINS4_8MMA_AtomIJNS4_4SM904GMMA6SPARSE28GMMA_64x64x32_F32BF16BF16_SSILNS1D_5MajorE0ELS1G_0ELNS1D_7ScaleInE1ELS1H_1ELNS1D_9SparseSelE0EEEEEENSK_ISD_NS5_IJSC_NSA_ILi0EEES1L_EEEEENS5_IJNS4_10UnderscoreES1O_S1O_EEEEENS4_13SM90_TMA_LOADENS4_14ComposedLayoutINS4_7SwizzleILi3ELi4ELi3EEENS4_25smem_sparse_ptr_flag_bitsILi2ELi16EEENSK_INS5_IJNS5_IJSC_SQ_EEENS5_IJSB_SH_EEEEEENS5_IJNS5_IJS1L_SG_EEESN_EEEEEEEvNS4_8identityENS4_23SM90_TMA_LOAD_MULTICASTENS1S_IS1U_NS4_18smem_ptr_flag_bitsILi16EEENSK_INS5_IJSQ_SH_EEENS5_IJSH_SC_EEEEEEEvS24_EENS_8epilogue10collective6detail29Sm90TmaWarpSpecializedAdapterINS2E_15DefaultEpilogueIfNS5_IJSC_llEEES2I_NS2D_6thread17LinearCombinationIfLi1EffLNS2J_9ScaleType4KindE0ELNS_15FloatRoundStyleE2EfEENS1_15EpilogueDefaultEEEEEvvEEEEvNT_6ParamsE:
	.zero		1920


//--------------------- SYMBOLS --------------------------

	.type		.nv.reservedSmem.offset0,@object
	.size		.nv.reservedSmem.offset0,0x4
